//
// Generated by NVIDIA NVVM Compiler
//
// Compiler Build ID: CL-36424714
// Cuda compilation tools, release 13.0, V13.0.88
// Based on NVVM 20.0.0
//

.version 9.0
.target sm_100
.address_size 64

	// .globl	_Z4INITPiS_S_jS_
.global .align 1 .b8 _ZN34_INTERNAL_4344a637_4_k_cu_ff2cffb74cuda3std3__45__cpo5beginE[1];
.global .align 1 .b8 _ZN34_INTERNAL_4344a637_4_k_cu_ff2cffb74cuda3std3__45__cpo3endE[1];
.global .align 1 .b8 _ZN34_INTERNAL_4344a637_4_k_cu_ff2cffb74cuda3std3__45__cpo6cbeginE[1];
.global .align 1 .b8 _ZN34_INTERNAL_4344a637_4_k_cu_ff2cffb74cuda3std3__45__cpo4cendE[1];
.global .align 1 .b8 _ZN34_INTERNAL_4344a637_4_k_cu_ff2cffb74cuda3std3__45__cpo6rbeginE[1];
.global .align 1 .b8 _ZN34_INTERNAL_4344a637_4_k_cu_ff2cffb74cuda3std3__45__cpo4rendE[1];
.global .align 1 .b8 _ZN34_INTERNAL_4344a637_4_k_cu_ff2cffb74cuda3std3__45__cpo7crbeginE[1];
.global .align 1 .b8 _ZN34_INTERNAL_4344a637_4_k_cu_ff2cffb74cuda3std3__45__cpo5crendE[1];
.global .align 1 .b8 _ZN34_INTERNAL_4344a637_4_k_cu_ff2cffb74cuda3std3__436_GLOBAL__N__4344a637_4_k_cu_ff2cffb76ignoreE[1];
.global .align 1 .b8 _ZN34_INTERNAL_4344a637_4_k_cu_ff2cffb74cuda3std3__419piecewise_constructE[1];
.global .align 1 .b8 _ZN34_INTERNAL_4344a637_4_k_cu_ff2cffb74cuda3std3__48in_placeE[1];
.global .align 1 .b8 _ZN34_INTERNAL_4344a637_4_k_cu_ff2cffb74cuda3std3__420unreachable_sentinelE[1];
.global .align 1 .b8 _ZN34_INTERNAL_4344a637_4_k_cu_ff2cffb74cuda3std3__47nulloptE[1];
.global .align 1 .b8 _ZN34_INTERNAL_4344a637_4_k_cu_ff2cffb74cuda3std3__48unexpectE[1];
.global .align 1 .b8 _ZN34_INTERNAL_4344a637_4_k_cu_ff2cffb74cuda3std6ranges3__45__cpo4swapE[1];
.global .align 1 .b8 _ZN34_INTERNAL_4344a637_4_k_cu_ff2cffb74cuda3std6ranges3__45__cpo9iter_moveE[1];
.global .align 1 .b8 _ZN34_INTERNAL_4344a637_4_k_cu_ff2cffb74cuda3std6ranges3__45__cpo5beginE[1];
.global .align 1 .b8 _ZN34_INTERNAL_4344a637_4_k_cu_ff2cffb74cuda3std6ranges3__45__cpo3endE[1];
.global .align 1 .b8 _ZN34_INTERNAL_4344a637_4_k_cu_ff2cffb74cuda3std6ranges3__45__cpo6cbeginE[1];
.global .align 1 .b8 _ZN34_INTERNAL_4344a637_4_k_cu_ff2cffb74cuda3std6ranges3__45__cpo4cendE[1];
.global .align 1 .b8 _ZN34_INTERNAL_4344a637_4_k_cu_ff2cffb74cuda3std6ranges3__45__cpo7advanceE[1];
.global .align 1 .b8 _ZN34_INTERNAL_4344a637_4_k_cu_ff2cffb74cuda3std6ranges3__45__cpo9iter_swapE[1];
.global .align 1 .b8 _ZN34_INTERNAL_4344a637_4_k_cu_ff2cffb74cuda3std6ranges3__45__cpo4nextE[1];
.global .align 1 .b8 _ZN34_INTERNAL_4344a637_4_k_cu_ff2cffb74cuda3std6ranges3__45__cpo4prevE[1];
.global .align 1 .b8 _ZN34_INTERNAL_4344a637_4_k_cu_ff2cffb74cuda3std6ranges3__45__cpo4dataE[1];
.global .align 1 .b8 _ZN34_INTERNAL_4344a637_4_k_cu_ff2cffb74cuda3std6ranges3__45__cpo5cdataE[1];
.global .align 1 .b8 _ZN34_INTERNAL_4344a637_4_k_cu_ff2cffb74cuda3std6ranges3__45__cpo4sizeE[1];
.global .align 1 .b8 _ZN34_INTERNAL_4344a637_4_k_cu_ff2cffb74cuda3std6ranges3__45__cpo5ssizeE[1];
.global .align 1 .b8 _ZN34_INTERNAL_4344a637_4_k_cu_ff2cffb74cuda3std6ranges3__45__cpo8distanceE[1];
.global .align 1 .b8 _ZN34_INTERNAL_4344a637_4_k_cu_ff2cffb76thrust24THRUST_300001_SM_1000_NS8cuda_cub3parE[1];
.global .align 1 .b8 _ZN34_INTERNAL_4344a637_4_k_cu_ff2cffb76thrust24THRUST_300001_SM_1000_NS8cuda_cub10par_nosyncE[1];
.global .align 1 .b8 _ZN34_INTERNAL_4344a637_4_k_cu_ff2cffb76thrust24THRUST_300001_SM_1000_NS6system6detail10sequential3seqE[1];
.global .align 1 .b8 _ZN34_INTERNAL_4344a637_4_k_cu_ff2cffb76thrust24THRUST_300001_SM_1000_NS12placeholders2_1E[1];
.global .align 1 .b8 _ZN34_INTERNAL_4344a637_4_k_cu_ff2cffb76thrust24THRUST_300001_SM_1000_NS12placeholders2_2E[1];
.global .align 1 .b8 _ZN34_INTERNAL_4344a637_4_k_cu_ff2cffb76thrust24THRUST_300001_SM_1000_NS12placeholders2_3E[1];
.global .align 1 .b8 _ZN34_INTERNAL_4344a637_4_k_cu_ff2cffb76thrust24THRUST_300001_SM_1000_NS12placeholders2_4E[1];
.global .align 1 .b8 _ZN34_INTERNAL_4344a637_4_k_cu_ff2cffb76thrust24THRUST_300001_SM_1000_NS12placeholders2_5E[1];
.global .align 1 .b8 _ZN34_INTERNAL_4344a637_4_k_cu_ff2cffb76thrust24THRUST_300001_SM_1000_NS12placeholders2_6E[1];
.global .align 1 .b8 _ZN34_INTERNAL_4344a637_4_k_cu_ff2cffb76thrust24THRUST_300001_SM_1000_NS12placeholders2_7E[1];
.global .align 1 .b8 _ZN34_INTERNAL_4344a637_4_k_cu_ff2cffb76thrust24THRUST_300001_SM_1000_NS12placeholders2_8E[1];
.global .align 1 .b8 _ZN34_INTERNAL_4344a637_4_k_cu_ff2cffb76thrust24THRUST_300001_SM_1000_NS12placeholders2_9E[1];
.global .align 1 .b8 _ZN34_INTERNAL_4344a637_4_k_cu_ff2cffb76thrust24THRUST_300001_SM_1000_NS12placeholders3_10E[1];
.global .align 1 .b8 _ZN34_INTERNAL_4344a637_4_k_cu_ff2cffb76thrust24THRUST_300001_SM_1000_NS3seqE[1];

.visible .entry _Z4INITPiS_S_jS_(
	.param .u64 .ptr .align 1 _Z4INITPiS_S_jS__param_0,
	.param .u64 .ptr .align 1 _Z4INITPiS_S_jS__param_1,
	.param .u64 .ptr .align 1 _Z4INITPiS_S_jS__param_2,
	.param .u32 _Z4INITPiS_S_jS__param_3,
	.param .u64 .ptr .align 1 _Z4INITPiS_S_jS__param_4
)
{
	.reg .b32 	%r<9>;
	.reg .b64 	%rd<17>;

	ld.param.u64 	%rd1, [_Z4INITPiS_S_jS__param_0];
	ld.param.u64 	%rd2, [_Z4INITPiS_S_jS__param_1];
	ld.param.u64 	%rd3, [_Z4INITPiS_S_jS__param_2];
	ld.param.u32 	%r1, [_Z4INITPiS_S_jS__param_3];
	ld.param.u64 	%rd4, [_Z4INITPiS_S_jS__param_4];
	cvta.to.global.u64 	%rd5, %rd4;
	cvta.to.global.u64 	%rd6, %rd1;
	cvta.to.global.u64 	%rd7, %rd2;
	cvta.to.global.u64 	%rd8, %rd3;
	mov.u32 	%r2, %tid.x;
	mul.wide.u32 	%rd9, %r1, 4;
	add.s64 	%rd10, %rd8, %rd9;
	ld.global.u32 	%r3, [%rd10];
	mul.wide.s32 	%rd11, %r3, 4;
	add.s64 	%rd12, %rd7, %rd11;
	ld.global.u32 	%r4, [%rd12];
	add.s32 	%r5, %r4, %r2;
	mul.wide.s32 	%rd13, %r5, 4;
	add.s64 	%rd14, %rd6, %rd13;
	ld.global.u32 	%r6, [%rd14];
	mul.wide.s32 	%rd15, %r6, 4;
	add.s64 	%rd16, %rd8, %rd15;
	mov.b32 	%r7, 1;
	st.global.u32 	[%rd16], %r7;
	atom.global.add.u32 	%r8, [%rd5], -1;
	ret;

}
	// .globl	_Z9Check_BFSPiiS_S_ji
.visible .entry _Z9Check_BFSPiiS_S_ji(
	.param .u64 .ptr .align 1 _Z9Check_BFSPiiS_S_ji_param_0,
	.param .u32 _Z9Check_BFSPiiS_S_ji_param_1,
	.param .u64 .ptr .align 1 _Z9Check_BFSPiiS_S_ji_param_2,
	.param .u64 .ptr .align 1 _Z9Check_BFSPiiS_S_ji_param_3,
	.param .u32 _Z9Check_BFSPiiS_S_ji_param_4,
	.param .u32 _Z9Check_BFSPiiS_S_ji_param_5
)
{
	.reg .pred 	%p<5>;
	.reg .b32 	%r<14>;
	.reg .b64 	%rd<9>;

	ld.param.u64 	%rd4, [_Z9Check_BFSPiiS_S_ji_param_0];
	ld.param.u32 	%r5, [_Z9Check_BFSPiiS_S_ji_param_1];
	ld.param.u64 	%rd5, [_Z9Check_BFSPiiS_S_ji_param_2];
	ld.param.u64 	%rd6, [_Z9Check_BFSPiiS_S_ji_param_3];
	ld.param.u32 	%r6, [_Z9Check_BFSPiiS_S_ji_param_4];
	ld.param.u32 	%r7, [_Z9Check_BFSPiiS_S_ji_param_5];
	mov.u32 	%r8, %ntid.x;
	mov.u32 	%r9, %ctaid.x;
	mov.u32 	%r10, %tid.x;
	mad.lo.s32 	%r13, %r8, %r9, %r10;
	setp.ge.s32 	%p1, %r13, %r5;
	@%p1 bra 	$L__BB1_7;
	cvta.to.global.u64 	%rd1, %rd4;
	cvta.to.global.u64 	%rd2, %rd6;
	cvta.to.global.u64 	%rd3, %rd5;
$L__BB1_2:
	mul.wide.s32 	%rd7, %r13, 4;
	add.s64 	%rd8, %rd1, %rd7;
	ld.global.u32 	%r3, [%rd8];
	setp.ne.s32 	%p2, %r3, -1;
	@%p2 bra 	$L__BB1_4;
	atom.global.add.u32 	%r12, [%rd3], 1;
	bra.uni 	$L__BB1_6;
$L__BB1_4:
	setp.ne.s32 	%p3, %r3, %r7;
	@%p3 bra 	$L__BB1_6;
	atom.global.add.u32 	%r11, [%rd2], 1;
$L__BB1_6:
	add.s32 	%r13, %r13, %r6;
	setp.lt.s32 	%p4, %r13, %r5;
	@%p4 bra 	$L__BB1_2;
$L__BB1_7:
	ret;

}
	// .globl	_Z10FRONT_COPYPiS_S_
.visible .entry _Z10FRONT_COPYPiS_S_(
	.param .u64 .ptr .align 1 _Z10FRONT_COPYPiS_S__param_0,
	.param .u64 .ptr .align 1 _Z10FRONT_COPYPiS_S__param_1,
	.param .u64 .ptr .align 1 _Z10FRONT_COPYPiS_S__param_2
)
{
	.reg .pred 	%p<2>;
	.reg .b32 	%r<7>;
	.reg .b64 	%rd<10>;

	ld.param.u64 	%rd1, [_Z10FRONT_COPYPiS_S__param_0];
	ld.param.u64 	%rd2, [_Z10FRONT_COPYPiS_S__param_1];
	ld.param.u64 	%rd3, [_Z10FRONT_COPYPiS_S__param_2];
	cvta.to.global.u64 	%rd4, %rd3;
	mov.u32 	%r2, %ctaid.x;
	mov.u32 	%r3, %ntid.x;
	mov.u32 	%r4, %tid.x;
	mad.lo.s32 	%r1, %r2, %r3, %r4;
	ld.global.u32 	%r5, [%rd4];
	setp.ge.s32 	%p1, %r1, %r5;
	@%p1 bra 	$L__BB2_2;
	cvta.to.global.u64 	%rd5, %rd2;
	cvta.to.global.u64 	%rd6, %rd1;
	mul.wide.s32 	%rd7, %r1, 4;
	add.s64 	%rd8, %rd5, %rd7;
	ld.global.u32 	%r6, [%rd8];
	add.s64 	%rd9, %rd6, %rd7;
	st.global.u32 	[%rd9], %r6;
$L__BB2_2:
	ret;

}
	// .globl	_Z8BFS_FILLPiS_S_
.visible .entry _Z8BFS_FILLPiS_S_(
	.param .u64 .ptr .align 1 _Z8BFS_FILLPiS_S__param_0,
	.param .u64 .ptr .align 1 _Z8BFS_FILLPiS_S__param_1,
	.param .u64 .ptr .align 1 _Z8BFS_FILLPiS_S__param_2
)
{
	.reg .pred 	%p<2>;
	.reg .b32 	%r<8>;
	.reg .b64 	%rd<11>;

	ld.param.u64 	%rd1, [_Z8BFS_FILLPiS_S__param_0];
	ld.param.u64 	%rd2, [_Z8BFS_FILLPiS_S__param_1];
	ld.param.u64 	%rd3, [_Z8BFS_FILLPiS_S__param_2];
	cvta.to.global.u64 	%rd4, %rd3;
	mov.u32 	%r2, %ctaid.x;
	mov.u32 	%r3, %ntid.x;
	mov.u32 	%r4, %tid.x;
	mad.lo.s32 	%r1, %r2, %r3, %r4;
	ld.global.u32 	%r5, [%rd4];
	setp.ge.s32 	%p1, %r1, %r5;
	@%p1 bra 	$L__BB3_2;
	cvta.to.global.u64 	%rd5, %rd1;
	cvta.to.global.u64 	%rd6, %rd2;
	mul.wide.s32 	%rd7, %r1, 4;
	add.s64 	%rd8, %rd5, %rd7;
	ld.global.u32 	%r6, [%rd8];
	mul.wide.s32 	%rd9, %r6, 4;
	add.s64 	%rd10, %rd6, %rd9;
	mov.b32 	%r7, 1;
	st.global.u32 	[%rd10], %r7;
$L__BB3_2:
	ret;

}
	// .globl	_Z12BFS_Top_DownPiS_S_S_S_S_S_i
.visible .entry _Z12BFS_Top_DownPiS_S_S_S_S_S_i(
	.param .u64 .ptr .align 1 _Z12BFS_Top_DownPiS_S_S_S_S_S_i_param_0,
	.param .u64 .ptr .align 1 _Z12BFS_Top_DownPiS_S_S_S_S_S_i_param_1,
	.param .u64 .ptr .align 1 _Z12BFS_Top_DownPiS_S_S_S_S_S_i_param_2,
	.param .u64 .ptr .align 1 _Z12BFS_Top_DownPiS_S_S_S_S_S_i_param_3,
	.param .u64 .ptr .align 1 _Z12BFS_Top_DownPiS_S_S_S_S_S_i_param_4,
	.param .u64 .ptr .align 1 _Z12BFS_Top_DownPiS_S_S_S_S_S_i_param_5,
	.param .u64 .ptr .align 1 _Z12BFS_Top_DownPiS_S_S_S_S_S_i_param_6,
	.param .u32 _Z12BFS_Top_DownPiS_S_S_S_S_S_i_param_7
)
{
	.reg .pred 	%p<12>;
	.reg .b32 	%r<50>;
	.reg .b64 	%rd<47>;

	ld.param.u64 	%rd16, [_Z12BFS_Top_DownPiS_S_S_S_S_S_i_param_0];
	ld.param.u64 	%rd14, [_Z12BFS_Top_DownPiS_S_S_S_S_S_i_param_1];
	ld.param.u64 	%rd17, [_Z12BFS_Top_DownPiS_S_S_S_S_S_i_param_2];
	ld.param.u64 	%rd15, [_Z12BFS_Top_DownPiS_S_S_S_S_S_i_param_3];
	ld.param.u64 	%rd18, [_Z12BFS_Top_DownPiS_S_S_S_S_S_i_param_4];
	ld.param.u64 	%rd19, [_Z12BFS_Top_DownPiS_S_S_S_S_S_i_param_5];
	ld.param.u64 	%rd20, [_Z12BFS_Top_DownPiS_S_S_S_S_S_i_param_6];
	cvta.to.global.u64 	%rd1, %rd19;
	cvta.to.global.u64 	%rd2, %rd20;
	cvta.to.global.u64 	%rd3, %rd16;
	cvta.to.global.u64 	%rd4, %rd17;
	cvta.to.global.u64 	%rd21, %rd18;
	mov.u32 	%r17, %ctaid.x;
	mov.u32 	%r18, %ntid.x;
	mov.u32 	%r19, %tid.x;
	mad.lo.s32 	%r1, %r17, %r18, %r19;
	ld.global.u32 	%r20, [%rd21];
	setp.ge.s32 	%p1, %r1, %r20;
	@%p1 bra 	$L__BB4_18;
	cvta.to.global.u64 	%rd22, %rd15;
	cvta.to.global.u64 	%rd23, %rd14;
	mul.wide.s32 	%rd24, %r1, 4;
	add.s64 	%rd25, %rd22, %rd24;
	ld.global.u32 	%r21, [%rd25];
	cvt.s64.s32 	%rd5, %r21;
	mul.wide.s32 	%rd26, %r21, 4;
	add.s64 	%rd27, %rd23, %rd26;
	ld.global.u32 	%r2, [%rd27];
	ld.global.u32 	%r3, [%rd27+4];
	setp.ge.s32 	%p2, %r2, %r3;
	@%p2 bra 	$L__BB4_18;
	shl.b64 	%rd28, %rd5, 2;
	add.s64 	%rd29, %rd4, %rd28;
	ld.global.u32 	%r22, [%rd29];
	add.s32 	%r4, %r22, 1;
	sub.s32 	%r23, %r3, %r2;
	and.b32  	%r5, %r23, 3;
	setp.eq.s32 	%p3, %r5, 0;
	mov.u32 	%r47, %r2;
	@%p3 bra 	$L__BB4_7;
	neg.s32 	%r45, %r5;
	mov.u32 	%r47, %r2;
$L__BB4_4:
	.pragma "nounroll";
	mul.wide.s32 	%rd30, %r47, 4;
	add.s64 	%rd6, %rd3, %rd30;
	ld.global.u32 	%r24, [%rd6];
	mul.wide.s32 	%rd31, %r24, 4;
	add.s64 	%rd7, %rd4, %rd31;
	ld.global.u32 	%r25, [%rd7];
	setp.ne.s32 	%p4, %r25, -1;
	@%p4 bra 	$L__BB4_6;
	st.global.u32 	[%rd7], %r4;
	atom.global.add.u32 	%r26, [%rd2], 1;
	ld.global.u32 	%r27, [%rd6];
	mul.wide.s32 	%rd32, %r26, 4;
	add.s64 	%rd33, %rd1, %rd32;
	st.global.u32 	[%rd33], %r27;
$L__BB4_6:
	add.s32 	%r47, %r47, 1;
	add.s32 	%r45, %r45, 1;
	setp.ne.s32 	%p5, %r45, 0;
	@%p5 bra 	$L__BB4_4;
$L__BB4_7:
	sub.s32 	%r28, %r2, %r3;
	setp.gt.u32 	%p6, %r28, -4;
	@%p6 bra 	$L__BB4_18;
	sub.s32 	%r48, %r47, %r3;
	add.s64 	%rd8, %rd3, 8;
$L__BB4_9:
	mul.wide.s32 	%rd34, %r47, 4;
	add.s64 	%rd9, %rd8, %rd34;
	ld.global.u32 	%r29, [%rd9+-8];
	mul.wide.s32 	%rd35, %r29, 4;
	add.s64 	%rd10, %rd4, %rd35;
	ld.global.u32 	%r30, [%rd10];
	setp.ne.s32 	%p7, %r30, -1;
	@%p7 bra 	$L__BB4_11;
	st.global.u32 	[%rd10], %r4;
	atom.global.add.u32 	%r31, [%rd2], 1;
	ld.global.u32 	%r32, [%rd9+-8];
	mul.wide.s32 	%rd36, %r31, 4;
	add.s64 	%rd37, %rd1, %rd36;
	st.global.u32 	[%rd37], %r32;
$L__BB4_11:
	ld.global.u32 	%r33, [%rd9+-4];
	mul.wide.s32 	%rd38, %r33, 4;
	add.s64 	%rd11, %rd4, %rd38;
	ld.global.u32 	%r34, [%rd11];
	setp.ne.s32 	%p8, %r34, -1;
	@%p8 bra 	$L__BB4_13;
	st.global.u32 	[%rd11], %r4;
	atom.global.add.u32 	%r35, [%rd2], 1;
	ld.global.u32 	%r36, [%rd9+-4];
	mul.wide.s32 	%rd39, %r35, 4;
	add.s64 	%rd40, %rd1, %rd39;
	st.global.u32 	[%rd40], %r36;
$L__BB4_13:
	ld.global.u32 	%r37, [%rd9];
	mul.wide.s32 	%rd41, %r37, 4;
	add.s64 	%rd12, %rd4, %rd41;
	ld.global.u32 	%r38, [%rd12];
	setp.ne.s32 	%p9, %r38, -1;
	@%p9 bra 	$L__BB4_15;
	st.global.u32 	[%rd12], %r4;
	atom.global.add.u32 	%r39, [%rd2], 1;
	ld.global.u32 	%r40, [%rd9];
	mul.wide.s32 	%rd42, %r39, 4;
	add.s64 	%rd43, %rd1, %rd42;
	st.global.u32 	[%rd43], %r40;
$L__BB4_15:
	ld.global.u32 	%r41, [%rd9+4];
	mul.wide.s32 	%rd44, %r41, 4;
	add.s64 	%rd13, %rd4, %rd44;
	ld.global.u32 	%r42, [%rd13];
	setp.ne.s32 	%p10, %r42, -1;
	@%p10 bra 	$L__BB4_17;
	st.global.u32 	[%rd13], %r4;
	atom.global.add.u32 	%r43, [%rd2], 1;
	ld.global.u32 	%r44, [%rd9+4];
	mul.wide.s32 	%rd45, %r43, 4;
	add.s64 	%rd46, %rd1, %rd45;
	st.global.u32 	[%rd46], %r44;
$L__BB4_17:
	add.s32 	%r47, %r47, 4;
	add.s32 	%r48, %r48, 4;
	setp.ne.s32 	%p11, %r48, 0;
	@%p11 bra 	$L__BB4_9;
$L__BB4_18:
	ret;

}
	// .globl	_Z13BFS_Bottom_UpPiS_S_S_S_S_S_S_jj
.visible .entry _Z13BFS_Bottom_UpPiS_S_S_S_S_S_S_jj(
	.param .u64 .ptr .align 1 _Z13BFS_Bottom_UpPiS_S_S_S_S_S_S_jj_param_0,
	.param .u64 .ptr .align 1 _Z13BFS_Bottom_UpPiS_S_S_S_S_S_S_jj_param_1,
	.param .u64 .ptr .align 1 _Z13BFS_Bottom_UpPiS_S_S_S_S_S_S_jj_param_2,
	.param .u64 .ptr .align 1 _Z13BFS_Bottom_UpPiS_S_S_S_S_S_S_jj_param_3,
	.param .u64 .ptr .align 1 _Z13BFS_Bottom_UpPiS_S_S_S_S_S_S_jj_param_4,
	.param .u64 .ptr .align 1 _Z13BFS_Bottom_UpPiS_S_S_S_S_S_S_jj_param_5,
	.param .u64 .ptr .align 1 _Z13BFS_Bottom_UpPiS_S_S_S_S_S_S_jj_param_6,
	.param .u64 .ptr .align 1 _Z13BFS_Bottom_UpPiS_S_S_S_S_S_S_jj_param_7,
	.param .u32 _Z13BFS_Bottom_UpPiS_S_S_S_S_S_S_jj_param_8,
	.param .u32 _Z13BFS_Bottom_UpPiS_S_S_S_S_S_S_jj_param_9
)
{
	.reg .pred 	%p<9>;
	.reg .b32 	%r<21>;
	.reg .b64 	%rd<25>;

	ld.param.u64 	%rd8, [_Z13BFS_Bottom_UpPiS_S_S_S_S_S_S_jj_param_0];
	ld.param.u64 	%rd9, [_Z13BFS_Bottom_UpPiS_S_S_S_S_S_S_jj_param_1];
	ld.param.u64 	%rd10, [_Z13BFS_Bottom_UpPiS_S_S_S_S_S_S_jj_param_2];
	ld.param.u64 	%rd13, [_Z13BFS_Bottom_UpPiS_S_S_S_S_S_S_jj_param_3];
	ld.param.u64 	%rd11, [_Z13BFS_Bottom_UpPiS_S_S_S_S_S_S_jj_param_6];
	ld.param.u64 	%rd12, [_Z13BFS_Bottom_UpPiS_S_S_S_S_S_S_jj_param_7];
	ld.param.u32 	%r10, [_Z13BFS_Bottom_UpPiS_S_S_S_S_S_S_jj_param_8];
	ld.param.u32 	%r11, [_Z13BFS_Bottom_UpPiS_S_S_S_S_S_S_jj_param_9];
	cvta.to.global.u64 	%rd1, %rd13;
	mov.u32 	%r12, %ctaid.x;
	mov.u32 	%r13, %ntid.x;
	mov.u32 	%r14, %tid.x;
	mad.lo.s32 	%r19, %r12, %r13, %r14;
	setp.ge.u32 	%p1, %r19, %r10;
	@%p1 bra 	$L__BB5_8;
	cvta.to.global.u64 	%rd2, %rd10;
	cvta.to.global.u64 	%rd3, %rd9;
	cvta.to.global.u64 	%rd4, %rd8;
	cvta.to.global.u64 	%rd5, %rd12;
	cvta.to.global.u64 	%rd6, %rd11;
$L__BB5_2:
	mul.wide.s32 	%rd14, %r19, 4;
	add.s64 	%rd7, %rd1, %rd14;
	ld.global.u32 	%r15, [%rd7];
	setp.ne.s32 	%p2, %r15, -1;
	@%p2 bra 	$L__BB5_7;
	add.s64 	%rd16, %rd2, %rd14;
	ld.global.u32 	%r20, [%rd16];
	ld.global.u32 	%r4, [%rd16+4];
	setp.ge.s32 	%p3, %r20, %r4;
	@%p3 bra 	$L__BB5_7;
$L__BB5_4:
	mul.wide.s32 	%rd17, %r20, 4;
	add.s64 	%rd18, %rd3, %rd17;
	ld.global.u32 	%r6, [%rd18];
	mul.wide.s32 	%rd19, %r6, 4;
	add.s64 	%rd20, %rd4, %rd19;
	ld.global.u32 	%r7, [%rd20];
	setp.eq.s32 	%p4, %r7, 0;
	@%p4 bra 	$L__BB5_6;
	add.s64 	%rd22, %rd1, %rd19;
	ld.global.u32 	%r16, [%rd22];
	add.s32 	%r17, %r16, 1;
	st.global.u32 	[%rd7], %r17;
	atom.global.add.u32 	%r18, [%rd5], 1;
	mul.wide.s32 	%rd23, %r18, 4;
	add.s64 	%rd24, %rd6, %rd23;
	st.global.u32 	[%rd24], %r19;
$L__BB5_6:
	setp.eq.s32 	%p5, %r7, 0;
	add.s32 	%r20, %r20, 1;
	setp.lt.s32 	%p6, %r20, %r4;
	and.pred  	%p7, %p5, %p6;
	@%p7 bra 	$L__BB5_4;
$L__BB5_7:
	add.s32 	%r19, %r19, %r11;
	setp.lt.u32 	%p8, %r19, %r10;
	@%p8 bra 	$L__BB5_2;
$L__BB5_8:
	ret;

}
	// .globl	_Z22BFS_Bottom_Up_DirectedPiS_S_S_S_S_S_S_jj
.visible .entry _Z22BFS_Bottom_Up_DirectedPiS_S_S_S_S_S_S_jj(
	.param .u64 .ptr .align 1 _Z22BFS_Bottom_Up_DirectedPiS_S_S_S_S_S_S_jj_param_0,
	.param .u64 .ptr .align 1 _Z22BFS_Bottom_Up_DirectedPiS_S_S_S_S_S_S_jj_param_1,
	.param .u64 .ptr .align 1 _Z22BFS_Bottom_Up_DirectedPiS_S_S_S_S_S_S_jj_param_2,
	.param .u64 .ptr .align 1 _Z22BFS_Bottom_Up_DirectedPiS_S_S_S_S_S_S_jj_param_3,
	.param .u64 .ptr .align 1 _Z22BFS_Bottom_Up_DirectedPiS_S_S_S_S_S_S_jj_param_4,
	.param .u64 .ptr .align 1 _Z22BFS_Bottom_Up_DirectedPiS_S_S_S_S_S_S_jj_param_5,
	.param .u64 .ptr .align 1 _Z22BFS_Bottom_Up_DirectedPiS_S_S_S_S_S_S_jj_param_6,
	.param .u64 .ptr .align 1 _Z22BFS_Bottom_Up_DirectedPiS_S_S_S_S_S_S_jj_param_7,
	.param .u32 _Z22BFS_Bottom_Up_DirectedPiS_S_S_S_S_S_S_jj_param_8,
	.param .u32 _Z22BFS_Bottom_Up_DirectedPiS_S_S_S_S_S_S_jj_param_9
)
{
	.reg .pred 	%p<9>;
	.reg .b32 	%r<21>;
	.reg .b64 	%rd<25>;

	ld.param.u64 	%rd8, [_Z22BFS_Bottom_Up_DirectedPiS_S_S_S_S_S_S_jj_param_0];
	ld.param.u64 	%rd9, [_Z22BFS_Bottom_Up_DirectedPiS_S_S_S_S_S_S_jj_param_1];
	ld.param.u64 	%rd10, [_Z22BFS_Bottom_Up_DirectedPiS_S_S_S_S_S_S_jj_param_2];
	ld.param.u64 	%rd13, [_Z22BFS_Bottom_Up_DirectedPiS_S_S_S_S_S_S_jj_param_3];
	ld.param.u64 	%rd11, [_Z22BFS_Bottom_Up_DirectedPiS_S_S_S_S_S_S_jj_param_6];
	ld.param.u64 	%rd12, [_Z22BFS_Bottom_Up_DirectedPiS_S_S_S_S_S_S_jj_param_7];
	ld.param.u32 	%r10, [_Z22BFS_Bottom_Up_DirectedPiS_S_S_S_S_S_S_jj_param_8];
	ld.param.u32 	%r11, [_Z22BFS_Bottom_Up_DirectedPiS_S_S_S_S_S_S_jj_param_9];
	cvta.to.global.u64 	%rd1, %rd13;
	mov.u32 	%r12, %ctaid.x;
	mov.u32 	%r13, %ntid.x;
	mov.u32 	%r14, %tid.x;
	mad.lo.s32 	%r19, %r12, %r13, %r14;
	setp.ge.u32 	%p1, %r19, %r10;
	@%p1 bra 	$L__BB6_8;
	cvta.to.global.u64 	%rd2, %rd10;
	cvta.to.global.u64 	%rd3, %rd9;
	cvta.to.global.u64 	%rd4, %rd8;
	cvta.to.global.u64 	%rd5, %rd12;
	cvta.to.global.u64 	%rd6, %rd11;
$L__BB6_2:
	mul.wide.s32 	%rd14, %r19, 4;
	add.s64 	%rd7, %rd1, %rd14;
	ld.global.u32 	%r15, [%rd7];
	setp.ne.s32 	%p2, %r15, -1;
	@%p2 bra 	$L__BB6_7;
	add.s64 	%rd16, %rd2, %rd14;
	ld.global.u32 	%r20, [%rd16];
	ld.global.u32 	%r4, [%rd16+4];
	setp.ge.s32 	%p3, %r20, %r4;
	@%p3 bra 	$L__BB6_7;
$L__BB6_4:
	mul.wide.s32 	%rd17, %r20, 4;
	add.s64 	%rd18, %rd3, %rd17;
	ld.global.u32 	%r6, [%rd18];
	mul.wide.s32 	%rd19, %r6, 4;
	add.s64 	%rd20, %rd4, %rd19;
	ld.global.u32 	%r7, [%rd20];
	setp.eq.s32 	%p4, %r7, 0;
	@%p4 bra 	$L__BB6_6;
	add.s64 	%rd22, %rd1, %rd19;
	ld.global.u32 	%r16, [%rd22];
	add.s32 	%r17, %r16, 1;
	st.global.u32 	[%rd7], %r17;
	atom.global.add.u32 	%r18, [%rd5], 1;
	mul.wide.s32 	%rd23, %r18, 4;
	add.s64 	%rd24, %rd6, %rd23;
	st.global.u32 	[%rd24], %r19;
$L__BB6_6:
	setp.eq.s32 	%p5, %r7, 0;
	add.s32 	%r20, %r20, 1;
	setp.lt.s32 	%p6, %r20, %r4;
	and.pred  	%p7, %p5, %p6;
	@%p7 bra 	$L__BB6_4;
$L__BB6_7:
	add.s32 	%r19, %r19, %r11;
	setp.lt.u32 	%p8, %r19, %r10;
	@%p8 bra 	$L__BB6_2;
$L__BB6_8:
	ret;

}
	// .globl	_ZN3cub18CUB_300001_SM_10006detail11EmptyKernelIvEEvv
.visible .entry _ZN3cub18CUB_300001_SM_10006detail11EmptyKernelIvEEvv()
{


	ret;

}
	// .globl	_ZN3cub18CUB_300001_SM_10006detail8for_each13static_kernelINS2_12policy_hub_t12policy_500_tEmN6thrust24THRUST_300001_SM_1000_NS8cuda_cub20__uninitialized_fill7functorINS7_10device_ptrIiEEiEEEEvT0_T1_
.visible .entry _ZN3cub18CUB_300001_SM_10006detail8for_each13static_kernelINS2_12policy_hub_t12policy_500_tEmN6thrust24THRUST_300001_SM_1000_NS8cuda_cub20__uninitialized_fill7functorINS7_10device_ptrIiEEiEEEEvT0_T1_(
	.param .u64 _ZN3cub18CUB_300001_SM_10006detail8for_each13static_kernelINS2_12policy_hub_t12policy_500_tEmN6thrust24THRUST_300001_SM_1000_NS8cuda_cub20__uninitialized_fill7functorINS7_10device_ptrIiEEiEEEEvT0_T1__param_0,
	.param .align 8 .b8 _ZN3cub18CUB_300001_SM_10006detail8for_each13static_kernelINS2_12policy_hub_t12policy_500_tEmN6thrust24THRUST_300001_SM_1000_NS8cuda_cub20__uninitialized_fill7functorINS7_10device_ptrIiEEiEEEEvT0_T1__param_1[16]
)
.maxntid 256
{
	.reg .pred 	%p<4>;
	.reg .b16 	%rs<5>;
	.reg .b32 	%r<12>;
	.reg .b64 	%rd<16>;

	ld.param.u32 	%r3, [_ZN3cub18CUB_300001_SM_10006detail8for_each13static_kernelINS2_12policy_hub_t12policy_500_tEmN6thrust24THRUST_300001_SM_1000_NS8cuda_cub20__uninitialized_fill7functorINS7_10device_ptrIiEEiEEEEvT0_T1__param_1+8];
	ld.param.u64 	%rd4, [_ZN3cub18CUB_300001_SM_10006detail8for_each13static_kernelINS2_12policy_hub_t12policy_500_tEmN6thrust24THRUST_300001_SM_1000_NS8cuda_cub20__uninitialized_fill7functorINS7_10device_ptrIiEEiEEEEvT0_T1__param_1];
	ld.param.u64 	%rd5, [_ZN3cub18CUB_300001_SM_10006detail8for_each13static_kernelINS2_12policy_hub_t12policy_500_tEmN6thrust24THRUST_300001_SM_1000_NS8cuda_cub20__uninitialized_fill7functorINS7_10device_ptrIiEEiEEEEvT0_T1__param_0];
	mov.u32 	%r9, %ctaid.x;
	mul.wide.u32 	%rd1, %r9, 512;
	sub.s64 	%rd2, %rd5, %rd1;
	setp.lt.u64 	%p1, %rd2, 512;
	@%p1 bra 	$L__BB8_2;
	mov.u32 	%r11, %tid.x;
	cvta.to.global.u64 	%rd11, %rd4;
	cvt.u64.u32 	%rd12, %r11;
	add.s64 	%rd13, %rd1, %rd12;
	shl.b64 	%rd14, %rd13, 2;
	add.s64 	%rd15, %rd11, %rd14;
	st.global.u32 	[%rd15], %r3;
	st.global.u32 	[%rd15+1024], %r3;
	bra.uni 	$L__BB8_6;
$L__BB8_2:
	cvta.to.global.u64 	%rd6, %rd4;
	mov.u32 	%r2, %tid.x;
	cvt.u64.u32 	%rd7, %r2;
	setp.le.u64 	%p2, %rd2, %rd7;
	add.s64 	%rd8, %rd1, %rd7;
	shl.b64 	%rd9, %rd8, 2;
	add.s64 	%rd3, %rd6, %rd9;
	@%p2 bra 	$L__BB8_4;
	st.global.u32 	[%rd3], %r3;
$L__BB8_4:
	add.s32 	%r10, %r2, 256;
	cvt.u64.u32 	%rd10, %r10;
	setp.le.u64 	%p3, %rd2, %rd10;
	@%p3 bra 	$L__BB8_6;
	st.global.u32 	[%rd3+1024], %r3;
$L__BB8_6:
	ret;

}
	// .globl	_ZN3cub18CUB_300001_SM_10006detail8for_each13static_kernelINS2_12policy_hub_t12policy_500_tElN6thrust24THRUST_300001_SM_1000_NS8cuda_cub6__fill7functorINS7_6detail15normal_iteratorINS7_10device_ptrIiEEEEiEEEEvT0_T1_
.visible .entry _ZN3cub18CUB_300001_SM_10006detail8for_each13static_kernelINS2_12policy_hub_t12policy_500_tElN6thrust24THRUST_300001_SM_1000_NS8cuda_cub6__fill7functorINS7_6detail15normal_iteratorINS7_10device_ptrIiEEEEiEEEEvT0_T1_(
	.param .u64 _ZN3cub18CUB_300001_SM_10006detail8for_each13static_kernelINS2_12policy_hub_t12policy_500_tElN6thrust24THRUST_300001_SM_1000_NS8cuda_cub6__fill7functorINS7_6detail15normal_iteratorINS7_10device_ptrIiEEEEiEEEEvT0_T1__param_0,
	.param .align 8 .b8 _ZN3cub18CUB_300001_SM_10006detail8for_each13static_kernelINS2_12policy_hub_t12policy_500_tElN6thrust24THRUST_300001_SM_1000_NS8cuda_cub6__fill7functorINS7_6detail15normal_iteratorINS7_10device_ptrIiEEEEiEEEEvT0_T1__param_1[16]
)
.maxntid 256
{
	.reg .pred 	%p<4>;
	.reg .b16 	%rs<5>;
	.reg .b32 	%r<12>;
	.reg .b64 	%rd<17>;

	ld.param.u32 	%r3, [_ZN3cub18CUB_300001_SM_10006detail8for_each13static_kernelINS2_12policy_hub_t12policy_500_tElN6thrust24THRUST_300001_SM_1000_NS8cuda_cub6__fill7functorINS7_6detail15normal_iteratorINS7_10device_ptrIiEEEEiEEEEvT0_T1__param_1+8];
	ld.param.u64 	%rd5, [_ZN3cub18CUB_300001_SM_10006detail8for_each13static_kernelINS2_12policy_hub_t12policy_500_tElN6thrust24THRUST_300001_SM_1000_NS8cuda_cub6__fill7functorINS7_6detail15normal_iteratorINS7_10device_ptrIiEEEEiEEEEvT0_T1__param_1];
	ld.param.u64 	%rd6, [_ZN3cub18CUB_300001_SM_10006detail8for_each13static_kernelINS2_12policy_hub_t12policy_500_tElN6thrust24THRUST_300001_SM_1000_NS8cuda_cub6__fill7functorINS7_6detail15normal_iteratorINS7_10device_ptrIiEEEEiEEEEvT0_T1__param_0];
	mov.u32 	%r9, %ctaid.x;
	mul.wide.u32 	%rd1, %r9, 512;
	sub.s64 	%rd2, %rd6, %rd1;
	setp.lt.s64 	%p1, %rd2, 512;
	@%p1 bra 	$L__BB9_2;
	mov.u32 	%r11, %tid.x;
	cvta.to.global.u64 	%rd12, %rd5;
	cvt.u64.u32 	%rd13, %r11;
	add.s64 	%rd14, %rd1, %rd13;
	shl.b64 	%rd15, %rd14, 2;
	add.s64 	%rd16, %rd12, %rd15;
	st.global.u32 	[%rd16], %r3;
	st.global.u32 	[%rd16+1024], %r3;
	bra.uni 	$L__BB9_6;
$L__BB9_2:
	cvta.to.global.u64 	%rd7, %rd5;
	mov.u32 	%r2, %tid.x;
	cvt.s64.s32 	%rd3, %rd2;
	cvt.u64.u32 	%rd8, %r2;
	setp.le.s64 	%p2, %rd3, %rd8;
	add.s64 	%rd9, %rd1, %rd8;
	shl.b64 	%rd10, %rd9, 2;
	add.s64 	%rd4, %rd7, %rd10;
	@%p2 bra 	$L__BB9_4;
	st.global.u32 	[%rd4], %r3;
$L__BB9_4:
	add.s32 	%r10, %r2, 256;
	cvt.u64.u32 	%rd11, %r10;
	setp.le.s64 	%p3, %rd3, %rd11;
	@%p3 bra 	$L__BB9_6;
	st.global.u32 	[%rd4+1024], %r3;
$L__BB9_6:
	ret;

}


// ===== COMPILED SASS (sm_100) =====

	.target	sm_100

	.elftype	@"ET_EXEC"


//--------------------- .note.nv.tkinfo           --------------------------
	.section	.note.nv.tkinfo,"",@"SHT_NOTE"
	.sectionflags	@"SHF_NOTE_NV_TKINFO"
	.tkinfo
        /*0018*/ 	.word	0x00000002
        /*0030*/ 	.string	""
        /*0030*/ 	.string	"ptxas"
        /*0030*/ 	.string	"Cuda compilation tools, release 13.0, V13.0.88"
        /*0030*/ 	.string	"Build cuda_13.0.r13.0/compiler.36424714_0"
        /*0030*/ 	.string	"-arch sm_100 -m 64 "



//--------------------- .note.nv.cuinfo           --------------------------
	.section	.note.nv.cuinfo,"",@"SHT_NOTE"
	.sectionflags	@"SHF_NOTE_NV_CUINFO"
        /*0018*/ 	.short	0x0002
        /*001a*/ 	.short	0x0064
        /*001c*/ 	.short	0x0082
	.zero		2


//--------------------- .nv.info                  --------------------------
	.section	.nv.info,"",@"SHT_CUDA_INFO"
	.align	4


	//----- nvinfo : EIATTR_REGCOUNT
	.align		4
        /*0000*/ 	.byte	0x04, 0x2f
        /*0002*/ 	.short	(.L_44 - .L_43)
	.align		4
.L_43:
        /*0004*/ 	.word	index@(_Z4INITPiS_S_jS_)
        /*0008*/ 	.word	0x0000000e


	//----- nvinfo : EIATTR_FRAME_SIZE
	.align		4
.L_44:
        /*000c*/ 	.byte	0x04, 0x11
        /*000e*/ 	.short	(.L_46 - .L_45)
	.align		4
.L_45:
        /*0010*/ 	.word	index@(_Z4INITPiS_S_jS_)
        /*0014*/ 	.word	0x00000000


	//----- nvinfo : EIATTR_REGCOUNT
	.align		4
.L_46:
        /*0018*/ 	.byte	0x04, 0x2f
        /*001a*/ 	.short	(.L_48 - .L_47)
	.align		4
.L_47:
        /*001c*/ 	.word	index@(_Z9Check_BFSPiiS_S_ji)
        /*0020*/ 	.word	0x0000000c


	//----- nvinfo : EIATTR_FRAME_SIZE
	.align		4
.L_48:
        /*0024*/ 	.byte	0x04, 0x11
        /*0026*/ 	.short	(.L_50 - .L_49)
	.align		4
.L_49:
        /*0028*/ 	.word	index@(_Z9Check_BFSPiiS_S_ji)
        /*002c*/ 	.word	0x00000000


	//----- nvinfo : EIATTR_REGCOUNT
	.align		4
.L_50:
        /*0030*/ 	.byte	0x04, 0x2f
        /*0032*/ 	.short	(.L_52 - .L_51)
	.align		4
.L_51:
        /*0034*/ 	.word	index@(_Z10FRONT_COPYPiS_S_)
        /*0038*/ 	.word	0x0000000a


	//----- nvinfo : EIATTR_FRAME_SIZE
	.align		4
.L_52:
        /*003c*/ 	.byte	0x04, 0x11
        /*003e*/ 	.short	(.L_54 - .L_53)
	.align		4
.L_53:
        /*0040*/ 	.word	index@(_Z10FRONT_COPYPiS_S_)
        /*0044*/ 	.word	0x00000000


	//----- nvinfo : EIATTR_REGCOUNT
	.align		4
.L_54:
        /*0048*/ 	.byte	0x04, 0x2f
        /*004a*/ 	.short	(.L_56 - .L_55)
	.align		4
.L_55:
        /*004c*/ 	.word	index@(_Z8BFS_FILLPiS_S_)
        /*0050*/ 	.word	0x0000000a


	//----- nvinfo : EIATTR_FRAME_SIZE
	.align		4
.L_56:
        /*0054*/ 	.byte	0x04, 0x11
        /*0056*/ 	.short	(.L_58 - .L_57)
	.align		4
.L_57:
        /*0058*/ 	.word	index@(_Z8BFS_FILLPiS_S_)
        /*005c*/ 	.word	0x00000000


	//----- nvinfo : EIATTR_REGCOUNT
	.align		4
.L_58:
        /*0060*/ 	.byte	0x04, 0x2f
        /*0062*/ 	.short	(.L_60 - .L_59)
	.align		4
.L_59:
        /*0064*/ 	.word	index@(_Z12BFS_Top_DownPiS_S_S_S_S_S_i)
        /*0068*/ 	.word	0x00000019


	//----- nvinfo : EIATTR_FRAME_SIZE
	.align		4
.L_60:
        /*006c*/ 	.byte	0x04, 0x11
        /*006e*/ 	.short	(.L_62 - .L_61)
	.align		4
.L_61:
        /*0070*/ 	.word	index@(_Z12BFS_Top_DownPiS_S_S_S_S_S_i)
        /*0074*/ 	.word	0x00000000


	//----- nvinfo : EIATTR_REGCOUNT
	.align		4
.L_62:
        /*0078*/ 	.byte	0x04, 0x2f
        /*007a*/ 	.short	(.L_64 - .L_63)
	.align		4
.L_63:
        /*007c*/ 	.word	index@(_Z13BFS_Bottom_UpPiS_S_S_S_S_S_S_jj)
        /*0080*/ 	.word	0x00000018


	//----- nvinfo : EIATTR_FRAME_SIZE
	.align		4
.L_64:
        /*0084*/ 	.byte	0x04, 0x11
        /*0086*/ 	.short	(.L_66 - .L_65)
	.align		4
.L_65:
        /*0088*/ 	.word	index@(_Z13BFS_Bottom_UpPiS_S_S_S_S_S_S_jj)
        /*008c*/ 	.word	0x00000000


	//----- nvinfo : EIATTR_REGCOUNT
	.align		4
.L_66:
        /*0090*/ 	.byte	0x04, 0x2f
        /*0092*/ 	.short	(.L_68 - .L_67)
	.align		4
.L_67:
        /*0094*/ 	.word	index@(_Z22BFS_Bottom_Up_DirectedPiS_S_S_S_S_S_S_jj)
        /*0098*/ 	.word	0x00000018


	//----- nvinfo : EIATTR_FRAME_SIZE
	.align		4
.L_68:
        /*009c*/ 	.byte	0x04, 0x11
        /*009e*/ 	.short	(.L_70 - .L_69)
	.align		4
.L_69:
        /*00a0*/ 	.word	index@(_Z22BFS_Bottom_Up_DirectedPiS_S_S_S_S_S_S_jj)
        /*00a4*/ 	.word	0x00000000


	//----- nvinfo : EIATTR_REGCOUNT
	.align		4
.L_70:
        /*00a8*/ 	.byte	0x04, 0x2f
        /*00aa*/ 	.short	(.L_72 - .L_71)
	.align		4
.L_71:
        /*00ac*/ 	.word	index@(_ZN3cub18CUB_300001_SM_10006detail11EmptyKernelIvEEvv)
        /*00b0*/ 	.word	0x00000004


	//----- nvinfo : EIATTR_FRAME_SIZE
	.align		4
.L_72:
        /*00b4*/ 	.byte	0x04, 0x11
        /*00b6*/ 	.short	(.L_74 - .L_73)
	.align		4
.L_73:
        /*00b8*/ 	.word	index@(_ZN3cub18CUB_300001_SM_10006detail11EmptyKernelIvEEvv)
        /*00bc*/ 	.word	0x00000000


	//----- nvinfo : EIATTR_REGCOUNT
	.align		4
.L_74:
        /*00c0*/ 	.byte	0x04, 0x2f
        /*00c2*/ 	.short	(.L_76 - .L_75)
	.align		4
.L_75:
        /*00c4*/ 	.word	index@(_ZN3cub18CUB_300001_SM_10006detail8for_each13static_kernelINS2_12policy_hub_t12policy_500_tEmN6thrust24THRUST_300001_SM_1000_NS8cuda_cub20__uninitialized_fill7functorINS7_10device_ptrIiEEiEEEEvT0_T1_)
        /*00c8*/ 	.word	0x00000008


	//----- nvinfo : EIATTR_FRAME_SIZE
	.align		4
.L_76:
        /*00cc*/ 	.byte	0x04, 0x11
        /*00ce*/ 	.short	(.L_78 - .L_77)
	.align		4
.L_77:
        /*00d0*/ 	.word	index@(_ZN3cub18CUB_300001_SM_10006detail8for_each13static_kernelINS2_12policy_hub_t12policy_500_tEmN6thrust24THRUST_300001_SM_1000_NS8cuda_cub20__uninitialized_fill7functorINS7_10device_ptrIiEEiEEEEvT0_T1_)
        /*00d4*/ 	.word	0x00000000


	//----- nvinfo : EIATTR_REGCOUNT
	.align		4
.L_78:
        /*00d8*/ 	.byte	0x04, 0x2f
        /*00da*/ 	.short	(.L_80 - .L_79)
	.align		4
.L_79:
        /*00dc*/ 	.word	index@(_ZN3cub18CUB_300001_SM_10006detail8for_each13static_kernelINS2_12policy_hub_t12policy_500_tElN6thrust24THRUST_300001_SM_1000_NS8cuda_cub6__fill7functorINS7_6detail15normal_iteratorINS7_10device_ptrIiEEEEiEEEEvT0_T1_)
        /*00e0*/ 	.word	0x00000008


	//----- nvinfo : EIATTR_FRAME_SIZE
	.align		4
.L_80:
        /*00e4*/ 	.byte	0x04, 0x11
        /*00e6*/ 	.short	(.L_82 - .L_81)
	.align		4
.L_81:
        /*00e8*/ 	.word	index@(_ZN3cub18CUB_300001_SM_10006detail8for_each13static_kernelINS2_12policy_hub_t12policy_500_tElN6thrust24THRUST_300001_SM_1000_NS8cuda_cub6__fill7functorINS7_6detail15normal_iteratorINS7_10device_ptrIiEEEEiEEEEvT0_T1_)
        /*00ec*/ 	.word	0x00000000


	//----- nvinfo : EIATTR_MIN_STACK_SIZE
	.align		4
.L_82:
        /*00f0*/ 	.byte	0x04, 0x12
        /*00f2*/ 	.short	(.L_84 - .L_83)
	.align		4
.L_83:
        /*00f4*/ 	.word	index@(_ZN3cub18CUB_300001_SM_10006detail8for_each13static_kernelINS2_12policy_hub_t12policy_500_tElN6thrust24THRUST_300001_SM_1000_NS8cuda_cub6__fill7functorINS7_6detail15normal_iteratorINS7_10device_ptrIiEEEEiEEEEvT0_T1_)
        /*00f8*/ 	.word	0x00000000


	//----- nvinfo : EIATTR_MIN_STACK_SIZE
	.align		4
.L_84:
        /*00fc*/ 	.byte	0x04, 0x12
        /*00fe*/ 	.short	(.L_86 - .L_85)
	.align		4
.L_85:
        /*0100*/ 	.word	index@(_ZN3cub18CUB_300001_SM_10006detail8for_each13static_kernelINS2_12policy_hub_t12policy_500_tEmN6thrust24THRUST_300001_SM_1000_NS8cuda_cub20__uninitialized_fill7functorINS7_10device_ptrIiEEiEEEEvT0_T1_)
        /*0104*/ 	.word	0x00000000


	//----- nvinfo : EIATTR_MIN_STACK_SIZE
	.align		4
.L_86:
        /*0108*/ 	.byte	0x04, 0x12
        /*010a*/ 	.short	(.L_88 - .L_87)
	.align		4
.L_87:
        /*010c*/ 	.word	index@(_ZN3cub18CUB_300001_SM_10006detail11EmptyKernelIvEEvv)
        /*0110*/ 	.word	0x00000000


	//----- nvinfo : EIATTR_MIN_STACK_SIZE
	.align		4
.L_88:
        /*0114*/ 	.byte	0x04, 0x12
        /*0116*/ 	.short	(.L_90 - .L_89)
	.align		4
.L_89:
        /*0118*/ 	.word	index@(_Z22BFS_Bottom_Up_DirectedPiS_S_S_S_S_S_S_jj)
        /*011c*/ 	.word	0x00000000


	//----- nvinfo : EIATTR_MIN_STACK_SIZE
	.align		4
.L_90:
        /*0120*/ 	.byte	0x04, 0x12
        /*0122*/ 	.short	(.L_92 - .L_91)
	.align		4
.L_91:
        /*0124*/ 	.word	index@(_Z13BFS_Bottom_UpPiS_S_S_S_S_S_S_jj)
        /*0128*/ 	.word	0x00000000


	//----- nvinfo : EIATTR_MIN_STACK_SIZE
	.align		4
.L_92:
        /*012c*/ 	.byte	0x04, 0x12
        /*012e*/ 	.short	(.L_94 - .L_93)
	.align		4
.L_93:
        /*0130*/ 	.word	index@(_Z12BFS_Top_DownPiS_S_S_S_S_S_i)
        /*0134*/ 	.word	0x00000000


	//----- nvinfo : EIATTR_MIN_STACK_SIZE
	.align		4
.L_94:
        /*0138*/ 	.byte	0x04, 0x12
        /*013a*/ 	.short	(.L_96 - .L_95)
	.align		4
.L_95:
        /*013c*/ 	.word	index@(_Z8BFS_FILLPiS_S_)
        /*0140*/ 	.word	0x00000000


	//----- nvinfo : EIATTR_MIN_STACK_SIZE
	.align		4
.L_96:
        /*0144*/ 	.byte	0x04, 0x12
        /*0146*/ 	.short	(.L_98 - .L_97)
	.align		4
.L_97:
        /*0148*/ 	.word	index@(_Z10FRONT_COPYPiS_S_)
        /*014c*/ 	.word	0x00000000


	//----- nvinfo : EIATTR_MIN_STACK_SIZE
	.align		4
.L_98:
        /*0150*/ 	.byte	0x04, 0x12
        /*0152*/ 	.short	(.L_100 - .L_99)
	.align		4
.L_99:
        /*0154*/ 	.word	index@(_Z9Check_BFSPiiS_S_ji)
        /*0158*/ 	.word	0x00000000


	//----- nvinfo : EIATTR_MIN_STACK_SIZE
	.align		4
.L_100:
        /*015c*/ 	.byte	0x04, 0x12
        /*015e*/ 	.short	(.L_102 - .L_101)
	.align		4
.L_101:
        /*0160*/ 	.word	index@(_Z4INITPiS_S_jS_)
        /*0164*/ 	.word	0x00000000
.L_102:


//--------------------- .nv.compat                --------------------------
	.section	.nv.compat,"",@"SHT_CUDA_COMPAT_INFO"
	.align	4
        /*0000*/ 	.byte	0x02, 0x09, 0x00, 0x00, 0x02, 0x02, 0x01, 0x00, 0x02, 0x05, 0x05, 0x00, 0x03, 0x07, 0x01, 0x01
        /*0010*/ 	.byte	0x02, 0x03, 0x00, 0x00, 0x02, 0x06, 0x01, 0x00, 0x04, 0x0b, 0x08, 0x00, 0x09, 0x00, 0x00, 0x00
        /*0020*/ 	.byte	0x00, 0x00, 0x00, 0x00


//--------------------- .nv.info._ZN3cub18CUB_300001_SM_10006detail8for_each13static_kernelINS2_12policy_hub_t12policy_500_tElN6thrust24THRUST_300001_SM_1000_NS8cuda_cub6__fill7functorINS7_6detail15normal_iteratorINS7_10device_ptrIiEEEEiEEEEvT0_T1_ --------------------------
	.section	.nv.info._ZN3cub18CUB_300001_SM_10006detail8for_each13static_kernelINS2_12policy_hub_t12policy_500_tElN6thrust24THRUST_300001_SM_1000_NS8cuda_cub6__fill7functorINS7_6detail15normal_iteratorINS7_10device_ptrIiEEEEiEEEEvT0_T1_,"",@"SHT_CUDA_INFO"
	.sectionflags	@""
	.align	4


	//----- nvinfo : EIATTR_CUDA_API_VERSION
	.align		4
        /*0000*/ 	.byte	0x04, 0x37
        /*0002*/ 	.short	(.L_104 - .L_103)
.L_103:
        /*0004*/ 	.word	0x00000082


	//----- nvinfo : EIATTR_KPARAM_INFO
	.align		4
.L_104:
        /*0008*/ 	.byte	0x04, 0x17
        /*000a*/ 	.short	(.L_106 - .L_105)
.L_105:
        /*000c*/ 	.word	0x00000000
        /*0010*/ 	.short	0x0001
        /*0012*/ 	.short	0x0008
        /*0014*/ 	.byte	0x00, 0xf0, 0x41, 0x00


	//----- nvinfo : EIATTR_KPARAM_INFO
	.align		4
.L_106:
        /*0018*/ 	.byte	0x04, 0x17
        /*001a*/ 	.short	(.L_108 - .L_107)
.L_107:
        /*001c*/ 	.word	0x00000000
        /*0020*/ 	.short	0x0000
        /*0022*/ 	.short	0x0000
        /*0024*/ 	.byte	0x00, 0xf0, 0x21, 0x00


	//----- nvinfo : EIATTR_SPARSE_MMA_MASK
	.align		4
.L_108:
        /*0028*/ 	.byte	0x03, 0x50
        /*002a*/ 	.short	0x0000


	//----- nvinfo : EIATTR_MAXREG_COUNT
	.align		4
        /*002c*/ 	.byte	0x03, 0x1b
        /*002e*/ 	.short	0x00ff


	//----- nvinfo : EIATTR_MERCURY_ISA_VERSION
	.align		4
        /*0030*/ 	.byte	0x03, 0x5f
        /*0032*/ 	.short	0x0101


	//----- nvinfo : EIATTR_VRC_CTA_INIT_COUNT
	.align		4
        /*0034*/ 	.byte	0x02, 0x4a
	.zero		1
	.zero		1


	//----- nvinfo : EIATTR_EXIT_INSTR_OFFSETS
	.align		4
        /*0038*/ 	.byte	0x04, 0x1c
        /*003a*/ 	.short	(.L_110 - .L_109)


	//   ....[0]....
.L_109:
        /*003c*/ 	.word	0x00000130


	//   ....[1]....
        /*0040*/ 	.word	0x00000240


	//   ....[2]....
        /*0044*/ 	.word	0x00000270


	//----- nvinfo : EIATTR_MAX_THREADS
	.align		4
.L_110:
        /*0048*/ 	.byte	0x04, 0x05
        /*004a*/ 	.short	(.L_112 - .L_111)
.L_111:
        /*004c*/ 	.word	0x00000100
        /*0050*/ 	.word	0x00000001
        /*0054*/ 	.word	0x00000001


	//----- nvinfo : EIATTR_CBANK_PARAM_SIZE
	.align		4
.L_112:
        /*0058*/ 	.byte	0x03, 0x19
        /*005a*/ 	.short	0x0018


	//----- nvinfo : EIATTR_PARAM_CBANK
	.align		4
        /*005c*/ 	.byte	0x04, 0x0a
        /*005e*/ 	.short	(.L_114 - .L_113)
	.align		4
.L_113:
        /*0060*/ 	.word	index@(.nv.constant0._ZN3cub18CUB_300001_SM_10006detail8for_each13static_kernelINS2_12policy_hub_t12policy_500_tElN6thrust24THRUST_300001_SM_1000_NS8cuda_cub6__fill7functorINS7_6detail15normal_iteratorINS7_10device_ptrIiEEEEiEEEEvT0_T1_)
        /*0064*/ 	.short	0x0380
        /*0066*/ 	.short	0x0018


	//----- nvinfo : EIATTR_SW_WAR
	.align		4
.L_114:
        /*0068*/ 	.byte	0x04, 0x36
        /*006a*/ 	.short	(.L_116 - .L_115)
.L_115:
        /*006c*/ 	.word	0x00000008
.L_116:


//--------------------- .nv.info._ZN3cub18CUB_300001_SM_10006detail8for_each13static_kernelINS2_12policy_hub_t12policy_500_tEmN6thrust24THRUST_300001_SM_1000_NS8cuda_cub20__uninitialized_fill7functorINS7_10device_ptrIiEEiEEEEvT0_T1_ --------------------------
	.section	.nv.info._ZN3cub18CUB_300001_SM_10006detail8for_each13static_kernelINS2_12policy_hub_t12policy_500_tEmN6thrust24THRUST_300001_SM_1000_NS8cuda_cub20__uninitialized_fill7functorINS7_10device_ptrIiEEiEEEEvT0_T1_,"",@"SHT_CUDA_INFO"
	.sectionflags	@""
	.align	4


	//----- nvinfo : EIATTR_CUDA_API_VERSION
	.align		4
        /*0000*/ 	.byte	0x04, 0x37
        /*0002*/ 	.short	(.L_118 - .L_117)
.L_117:
        /*0004*/ 	.word	0x00000082


	//----- nvinfo : EIATTR_KPARAM_INFO
	.align		4
.L_118:
        /*0008*/ 	.byte	0x04, 0x17
        /*000a*/ 	.short	(.L_120 - .L_119)
.L_119:
        /*000c*/ 	.word	0x00000000
        /*0010*/ 	.short	0x0001
        /*0012*/ 	.short	0x0008
        /*0014*/ 	.byte	0x00, 0xf0, 0x41, 0x00


	//----- nvinfo : EIATTR_KPARAM_INFO
	.align		4
.L_120:
        /*0018*/ 	.byte	0x04, 0x17
        /*001a*/ 	.short	(.L_122 - .L_121)
.L_121:
        /*001c*/ 	.word	0x00000000
        /*0020*/ 	.short	0x0000
        /*0022*/ 	.short	0x0000
        /*0024*/ 	.byte	0x00, 0xf0, 0x21, 0x00


	//----- nvinfo : EIATTR_SPARSE_MMA_MASK
	.align		4
.L_122:
        /*0028*/ 	.byte	0x03, 0x50
        /*002a*/ 	.short	0x0000


	//----- nvinfo : EIATTR_MAXREG_COUNT
	.align		4
        /*002c*/ 	.byte	0x03, 0x1b
        /*002e*/ 	.short	0x00ff


	//----- nvinfo : EIATTR_MERCURY_ISA_VERSION
	.align		4
        /*0030*/ 	.byte	0x03, 0x5f
        /*0032*/ 	.short	0x0101


	//----- nvinfo : EIATTR_VRC_CTA_INIT_COUNT
	.align		4
        /*0034*/ 	.byte	0x02, 0x4a
	.zero		1
	.zero		1


	//----- nvinfo : EIATTR_EXIT_INSTR_OFFSETS
	.align		4
        /*0038*/ 	.byte	0x04, 0x1c
        /*003a*/ 	.short	(.L_124 - .L_123)


	//   ....[0]....
.L_123:
        /*003c*/ 	.word	0x00000130


	//   ....[1]....
        /*0040*/ 	.word	0x00000230


	//   ....[2]....
        /*0044*/ 	.word	0x00000260


	//----- nvinfo : EIATTR_MAX_THREADS
	.align		4
.L_124:
        /*0048*/ 	.byte	0x04, 0x05
        /*004a*/ 	.short	(.L_126 - .L_125)
.L_125:
        /*004c*/ 	.word	0x00000100
        /*0050*/ 	.word	0x00000001
        /*0054*/ 	.word	0x00000001


	//----- nvinfo : EIATTR_CBANK_PARAM_SIZE
	.align		4
.L_126:
        /*0058*/ 	.byte	0x03, 0x19
        /*005a*/ 	.short	0x0018


	//----- nvinfo : EIATTR_PARAM_CBANK
	.align		4
        /*005c*/ 	.byte	0x04, 0x0a
        /*005e*/ 	.short	(.L_128 - .L_127)
	.align		4
.L_127:
        /*0060*/ 	.word	index@(.nv.constant0._ZN3cub18CUB_300001_SM_10006detail8for_each13static_kernelINS2_12policy_hub_t12policy_500_tEmN6thrust24THRUST_300001_SM_1000_NS8cuda_cub20__uninitialized_fill7functorINS7_10device_ptrIiEEiEEEEvT0_T1_)
        /*0064*/ 	.short	0x0380
        /*0066*/ 	.short	0x0018


	//----- nvinfo : EIATTR_SW_WAR
	.align		4
.L_128:
        /*0068*/ 	.byte	0x04, 0x36
        /*006a*/ 	.short	(.L_130 - .L_129)
.L_129:
        /*006c*/ 	.word	0x00000008
.L_130:


//--------------------- .nv.info._ZN3cub18CUB_300001_SM_10006detail11EmptyKernelIvEEvv --------------------------
	.section	.nv.info._ZN3cub18CUB_300001_SM_10006detail11EmptyKernelIvEEvv,"",@"SHT_CUDA_INFO"
	.sectionflags	@""
	.align	4


	//----- nvinfo : EIATTR_CUDA_API_VERSION
	.align		4
        /*0000*/ 	.byte	0x04, 0x37
        /*0002*/ 	.short	(.L_132 - .L_131)
.L_131:
        /*0004*/ 	.word	0x00000082


	//----- nvinfo : EIATTR_SPARSE_MMA_MASK
	.align		4
.L_132:
        /*0008*/ 	.byte	0x03, 0x50
        /*000a*/ 	.short	0x0000


	//----- nvinfo : EIATTR_MAXREG_COUNT
	.align		4
        /*000c*/ 	.byte	0x03, 0x1b
        /*000e*/ 	.short	0x00ff


	//----- nvinfo : EIATTR_MERCURY_ISA_VERSION
	.align		4
        /*0010*/ 	.byte	0x03, 0x5f
        /*0012*/ 	.short	0x0101


	//----- nvinfo : EIATTR_VRC_CTA_INIT_COUNT
	.align		4
        /*0014*/ 	.byte	0x02, 0x4a
	.zero		1
	.zero		1


	//----- nvinfo : EIATTR_EXIT_INSTR_OFFSETS
	.align		4
        /*0018*/ 	.byte	0x04, 0x1c
        /*001a*/ 	.short	(.L_134 - .L_133)


	//   ....[0]....
.L_133:
        /*001c*/ 	.word	0x00000010


	//----- nvinfo : EIATTR_SW_WAR
	.align		4
.L_134:
        /*0020*/ 	.byte	0x04, 0x36
        /*0022*/ 	.short	(.L_136 - .L_135)
.L_135:
        /*0024*/ 	.word	0x00000008
.L_136:


//--------------------- .nv.info._Z22BFS_Bottom_Up_DirectedPiS_S_S_S_S_S_S_jj --------------------------
	.section	.nv.info._Z22BFS_Bottom_Up_DirectedPiS_S_S_S_S_S_S_jj,"",@"SHT_CUDA_INFO"
	.sectionflags	@""
	.align	4


	//----- nvinfo : EIATTR_CUDA_API_VERSION
	.align		4
        /*0000*/ 	.byte	0x04, 0x37
        /*0002*/ 	.short	(.L_138 - .L_137)
.L_137:
        /*0004*/ 	.word	0x00000082


	//----- nvinfo : EIATTR_KPARAM_INFO
	.align		4
.L_138:
        /*0008*/ 	.byte	0x04, 0x17
        /*000a*/ 	.short	(.L_140 - .L_139)
.L_139:
        /*000c*/ 	.word	0x00000000
        /*0010*/ 	.short	0x0009
        /*0012*/ 	.short	0x0044
        /*0014*/ 	.byte	0x00, 0xf0, 0x11, 0x00


	//----- nvinfo : EIATTR_KPARAM_INFO
	.align		4
.L_140:
        /*0018*/ 	.byte	0x04, 0x17
        /*001a*/ 	.short	(.L_142 - .L_141)
.L_141:
        /*001c*/ 	.word	0x00000000
        /*0020*/ 	.short	0x0008
        /*0022*/ 	.short	0x0040
        /*0024*/ 	.byte	0x00, 0xf0, 0x11, 0x00


	//----- nvinfo : EIATTR_KPARAM_INFO
	.align		4
.L_142:
        /*0028*/ 	.byte	0x04, 0x17
        /*002a*/ 	.short	(.L_144 - .L_143)
.L_143:
        /*002c*/ 	.word	0x00000000
        /*0030*/ 	.short	0x0007
        /*0032*/ 	.short	0x0038
        /*0034*/ 	.byte	0x00, 0xf5, 0x21, 0x00


	//----- nvinfo : EIATTR_KPARAM_INFO
	.align		4
.L_144:
        /*0038*/ 	.byte	0x04, 0x17
        /*003a*/ 	.short	(.L_146 - .L_145)
.L_145:
        /*003c*/ 	.word	0x00000000
        /*0040*/ 	.short	0x0006
        /*0042*/ 	.short	0x0030
        /*0044*/ 	.byte	0x00, 0xf5, 0x21, 0x00


	//----- nvinfo : EIATTR_KPARAM_INFO
	.align		4
.L_146:
        /*0048*/ 	.byte	0x04, 0x17
        /*004a*/ 	.short	(.L_148 - .L_147)
.L_147:
        /*004c*/ 	.word	0x00000000
        /*0050*/ 	.short	0x0005
        /*0052*/ 	.short	0x0028
        /*0054*/ 	.byte	0x00, 0xf5, 0x21, 0x00


	//----- nvinfo : EIATTR_KPARAM_INFO
	.align		4
.L_148:
        /*0058*/ 	.byte	0x04, 0x17
        /*005a*/ 	.short	(.L_150 - .L_149)
.L_149:
        /*005c*/ 	.word	0x00000000
        /*0060*/ 	.short	0x0004
        /*0062*/ 	.short	0x0020
        /*0064*/ 	.byte	0x00, 0xf5, 0x21, 0x00


	//----- nvinfo : EIATTR_KPARAM_INFO
	.align		4
.L_150:
        /*0068*/ 	.byte	0x04, 0x17
        /*006a*/ 	.short	(.L_152 - .L_151)
.L_151:
        /*006c*/ 	.word	0x00000000
        /*0070*/ 	.short	0x0003
        /*0072*/ 	.short	0x0018
        /*0074*/ 	.byte	0x00, 0xf5, 0x21, 0x00


	//----- nvinfo : EIATTR_KPARAM_INFO
	.align		4
.L_152:
        /*0078*/ 	.byte	0x04, 0x17
        /*007a*/ 	.short	(.L_154 - .L_153)
.L_153:
        /*007c*/ 	.word	0x00000000
        /*0080*/ 	.short	0x0002
        /*0082*/ 	.short	0x0010
        /*0084*/ 	.byte	0x00, 0xf5, 0x21, 0x00


	//----- nvinfo : EIATTR_KPARAM_INFO
	.align		4
.L_154:
        /*0088*/ 	.byte	0x04, 0x17
        /*008a*/ 	.short	(.L_156 - .L_155)
.L_155:
        /*008c*/ 	.word	0x00000000
        /*0090*/ 	.short	0x0001
        /*0092*/ 	.short	0x0008
        /*0094*/ 	.byte	0x00, 0xf5, 0x21, 0x00


	//----- nvinfo : EIATTR_KPARAM_INFO
	.align		4
.L_156:
        /*0098*/ 	.byte	0x04, 0x17
        /*009a*/ 	.short	(.L_158 - .L_157)
.L_157:
        /*009c*/ 	.word	0x00000000
        /*00a0*/ 	.short	0x0000
        /*00a2*/ 	.short	0x0000
        /*00a4*/ 	.byte	0x00, 0xf5, 0x21, 0x00


	//----- nvinfo : EIATTR_SPARSE_MMA_MASK
	.align		4
.L_158:
        /*00a8*/ 	.byte	0x03, 0x50
        /*00aa*/ 	.short	0x0000


	//----- nvinfo : EIATTR_MAXREG_COUNT
	.align		4
        /*00ac*/ 	.byte	0x03, 0x1b
        /*00ae*/ 	.short	0x00ff


	//----- nvinfo : EIATTR_MERCURY_ISA_VERSION
	.align		4
        /*00b0*/ 	.byte	0x03, 0x5f
        /*00b2*/ 	.short	0x0101


	//----- nvinfo : EIATTR_INT_WARP_WIDE_INSTR_OFFSETS
	.align		4
        /*00b4*/ 	.byte	0x04, 0x31
        /*00b6*/ 	.short	(.L_160 - .L_159)


	//   ....[0]....
.L_159:
        /*00b8*/ 	.word	0x00000240


	//   ....[1]....
        /*00bc*/ 	.word	0x00000300


	//----- nvinfo : EIATTR_VRC_CTA_INIT_COUNT
	.align		4
.L_160:
        /*00c0*/ 	.byte	0x02, 0x4a
	.zero		1
	.zero		1


	//----- nvinfo : EIATTR_EXIT_INSTR_OFFSETS
	.align		4
        /*00c4*/ 	.byte	0x04, 0x1c
        /*00c6*/ 	.short	(.L_162 - .L_161)


	//   ....[0]....
.L_161:
        /*00c8*/ 	.word	0x00000070


	//   ....[1]....
        /*00cc*/ 	.word	0x000003b0


	//----- nvinfo : EIATTR_CRS_STACK_SIZE
	.align		4
.L_162:
        /*00d0*/ 	.byte	0x04, 0x1e
        /*00d2*/ 	.short	(.L_164 - .L_163)
.L_163:
        /*00d4*/ 	.word	0x00000000


	//----- nvinfo : EIATTR_CBANK_PARAM_SIZE
	.align		4
.L_164:
        /*00d8*/ 	.byte	0x03, 0x19
        /*00da*/ 	.short	0x0048


	//----- nvinfo : EIATTR_PARAM_CBANK
	.align		4
        /*00dc*/ 	.byte	0x04, 0x0a
        /*00de*/ 	.short	(.L_166 - .L_165)
	.align		4
.L_165:
        /*00e0*/ 	.word	index@(.nv.constant0._Z22BFS_Bottom_Up_DirectedPiS_S_S_S_S_S_S_jj)
        /*00e4*/ 	.short	0x0380
        /*00e6*/ 	.short	0x0048


	//----- nvinfo : EIATTR_SW_WAR
	.align		4
.L_166:
        /*00e8*/ 	.byte	0x04, 0x36
        /*00ea*/ 	.short	(.L_168 - .L_167)
.L_167:
        /*00ec*/ 	.word	0x00000008
.L_168:


//--------------------- .nv.info._Z13BFS_Bottom_UpPiS_S_S_S_S_S_S_jj --------------------------
	.section	.nv.info._Z13BFS_Bottom_UpPiS_S_S_S_S_S_S_jj,"",@"SHT_CUDA_INFO"
	.sectionflags	@""
	.align	4


	//----- nvinfo : EIATTR_CUDA_API_VERSION
	.align		4
        /*0000*/ 	.byte	0x04, 0x37
        /*0002*/ 	.short	(.L_170 - .L_169)
.L_169:
        /*0004*/ 	.word	0x00000082


	//----- nvinfo : EIATTR_KPARAM_INFO
	.align		4
.L_170:
        /*0008*/ 	.byte	0x04, 0x17
        /*000a*/ 	.short	(.L_172 - .L_171)
.L_171:
        /*000c*/ 	.word	0x00000000
        /*0010*/ 	.short	0x0009
        /*0012*/ 	.short	0x0044
        /*0014*/ 	.byte	0x00, 0xf0, 0x11, 0x00


	//----- nvinfo : EIATTR_KPARAM_INFO
	.align		4
.L_172:
        /*0018*/ 	.byte	0x04, 0x17
        /*001a*/ 	.short	(.L_174 - .L_173)
.L_173:
        /*001c*/ 	.word	0x00000000
        /*0020*/ 	.short	0x0008
        /*0022*/ 	.short	0x0040
        /*0024*/ 	.byte	0x00, 0xf0, 0x11, 0x00


	//----- nvinfo : EIATTR_KPARAM_INFO
	.align		4
.L_174:
        /*0028*/ 	.byte	0x04, 0x17
        /*002a*/ 	.short	(.L_176 - .L_175)
.L_175:
        /*002c*/ 	.word	0x00000000
        /*0030*/ 	.short	0x0007
        /*0032*/ 	.short	0x0038
        /*0034*/ 	.byte	0x00, 0xf5, 0x21, 0x00


	//----- nvinfo : EIATTR_KPARAM_INFO
	.align		4
.L_176:
        /*0038*/ 	.byte	0x04, 0x17
        /*003a*/ 	.short	(.L_178 - .L_177)
.L_177:
        /*003c*/ 	.word	0x00000000
        /*0040*/ 	.short	0x0006
        /*0042*/ 	.short	0x0030
        /*0044*/ 	.byte	0x00, 0xf5, 0x21, 0x00


	//----- nvinfo : EIATTR_KPARAM_INFO
	.align		4
.L_178:
        /*0048*/ 	.byte	0x04, 0x17
        /*004a*/ 	.short	(.L_180 - .L_179)
.L_179:
        /*004c*/ 	.word	0x00000000
        /*0050*/ 	.short	0x0005
        /*0052*/ 	.short	0x0028
        /*0054*/ 	.byte	0x00, 0xf5, 0x21, 0x00


	//----- nvinfo : EIATTR_KPARAM_INFO
	.align		4
.L_180:
        /*0058*/ 	.byte	0x04, 0x17
        /*005a*/ 	.short	(.L_182 - .L_181)
.L_181:
        /*005c*/ 	.word	0x00000000
        /*0060*/ 	.short	0x0004
        /*0062*/ 	.short	0x0020
        /*0064*/ 	.byte	0x00, 0xf5, 0x21, 0x00


	//----- nvinfo : EIATTR_KPARAM_INFO
	.align		4
.L_182:
        /*0068*/ 	.byte	0x04, 0x17
        /*006a*/ 	.short	(.L_184 - .L_183)
.L_183:
        /*006c*/ 	.word	0x00000000
        /*0070*/ 	.short	0x0003
        /*0072*/ 	.short	0x0018
        /*0074*/ 	.byte	0x00, 0xf5, 0x21, 0x00


	//----- nvinfo : EIATTR_KPARAM_INFO
	.align		4
.L_184:
        /*0078*/ 	.byte	0x04, 0x17
        /*007a*/ 	.short	(.L_186 - .L_185)
.L_185:
        /*007c*/ 	.word	0x00000000
        /*0080*/ 	.short	0x0002
        /*0082*/ 	.short	0x0010
        /*0084*/ 	.byte	0x00, 0xf5, 0x21, 0x00


	//----- nvinfo : EIATTR_KPARAM_INFO
	.align		4
.L_186:
        /*0088*/ 	.byte	0x04, 0x17
        /*008a*/ 	.short	(.L_188 - .L_187)
.L_187:
        /*008c*/ 	.word	0x00000000
        /*0090*/ 	.short	0x0001
        /*0092*/ 	.short	0x0008
        /*0094*/ 	.byte	0x00, 0xf5, 0x21, 0x00


	//----- nvinfo : EIATTR_KPARAM_INFO
	.align		4
.L_188:
        /*0098*/ 	.byte	0x04, 0x17
        /*009a*/ 	.short	(.L_190 - .L_189)
.L_189:
        /*009c*/ 	.word	0x00000000
        /*00a0*/ 	.short	0x0000
        /*00a2*/ 	.short	0x0000
        /*00a4*/ 	.byte	0x00, 0xf5, 0x21, 0x00


	//----- nvinfo : EIATTR_SPARSE_MMA_MASK
	.align		4
.L_190:
        /*00a8*/ 	.byte	0x03, 0x50
        /*00aa*/ 	.short	0x0000


	//----- nvinfo : EIATTR_MAXREG_COUNT
	.align		4
        /*00ac*/ 	.byte	0x03, 0x1b
        /*00ae*/ 	.short	0x00ff


	//----- nvinfo : EIATTR_MERCURY_ISA_VERSION
	.align		4
        /*00b0*/ 	.byte	0x03, 0x5f
        /*00b2*/ 	.short	0x0101


	//----- nvinfo : EIATTR_INT_WARP_WIDE_INSTR_OFFSETS
	.align		4
        /*00b4*/ 	.byte	0x04, 0x31
        /*00b6*/ 	.short	(.L_192 - .L_191)


	//   ....[0]....
.L_191:
        /*00b8*/ 	.word	0x00000240


	//   ....[1]....
        /*00bc*/ 	.word	0x00000300


	//----- nvinfo : EIATTR_VRC_CTA_INIT_COUNT
	.align		4
.L_192:
        /*00c0*/ 	.byte	0x02, 0x4a
	.zero		1
	.zero		1


	//----- nvinfo : EIATTR_EXIT_INSTR_OFFSETS
	.align		4
        /*00c4*/ 	.byte	0x04, 0x1c
        /*00c6*/ 	.short	(.L_194 - .L_193)


	//   ....[0]....
.L_193:
        /*00c8*/ 	.word	0x00000070


	//   ....[1]....
        /*00cc*/ 	.word	0x000003b0


	//----- nvinfo : EIATTR_CRS_STACK_SIZE
	.align		4
.L_194:
        /*00d0*/ 	.byte	0x04, 0x1e
        /*00d2*/ 	.short	(.L_196 - .L_195)
.L_195:
        /*00d4*/ 	.word	0x00000000


	//----- nvinfo : EIATTR_CBANK_PARAM_SIZE
	.align		4
.L_196:
        /*00d8*/ 	.byte	0x03, 0x19
        /*00da*/ 	.short	0x0048


	//----- nvinfo : EIATTR_PARAM_CBANK
	.align		4
        /*00dc*/ 	.byte	0x04, 0x0a
        /*00de*/ 	.short	(.L_198 - .L_197)
	.align		4
.L_197:
        /*00e0*/ 	.word	index@(.nv.constant0._Z13BFS_Bottom_UpPiS_S_S_S_S_S_S_jj)
        /*00e4*/ 	.short	0x0380
        /*00e6*/ 	.short	0x0048


	//----- nvinfo : EIATTR_SW_WAR
	.align		4
.L_198:
        /*00e8*/ 	.byte	0x04, 0x36
        /*00ea*/ 	.short	(.L_200 - .L_199)
.L_199:
        /*00ec*/ 	.word	0x00000008
.L_200:


//--------------------- .nv.info._Z12BFS_Top_DownPiS_S_S_S_S_S_i --------------------------
	.section	.nv.info._Z12BFS_Top_DownPiS_S_S_S_S_S_i,"",@"SHT_CUDA_INFO"
	.sectionflags	@""
	.align	4


	//----- nvinfo : EIATTR_CUDA_API_VERSION
	.align		4
        /*0000*/ 	.byte	0x04, 0x37
        /*0002*/ 	.short	(.L_202 - .L_201)
.L_201:
        /*0004*/ 	.word	0x00000082


	//----- nvinfo : EIATTR_KPARAM_INFO
	.align		4
.L_202:
        /*0008*/ 	.byte	0x04, 0x17
        /*000a*/ 	.short	(.L_204 - .L_203)
.L_203:
        /*000c*/ 	.word	0x00000000
        /*0010*/ 	.short	0x0007
        /*0012*/ 	.short	0x0038
        /*0014*/ 	.byte	0x00, 0xf0, 0x11, 0x00


	//----- nvinfo : EIATTR_KPARAM_INFO
	.align		4
.L_204:
        /*0018*/ 	.byte	0x04, 0x17
        /*001a*/ 	.short	(.L_206 - .L_205)
.L_205:
        /*001c*/ 	.word	0x00000000
        /*0020*/ 	.short	0x0006
        /*0022*/ 	.short	0x0030
        /*0024*/ 	.byte	0x00, 0xf5, 0x21, 0x00


	//----- nvinfo : EIATTR_KPARAM_INFO
	.align		4
.L_206:
        /*0028*/ 	.byte	0x04, 0x17
        /*002a*/ 	.short	(.L_208 - .L_207)
.L_207:
        /*002c*/ 	.word	0x00000000
        /*0030*/ 	.short	0x0005
        /*0032*/ 	.short	0x0028
        /*0034*/ 	.byte	0x00, 0xf5, 0x21, 0x00


	//----- nvinfo : EIATTR_KPARAM_INFO
	.align		4
.L_208:
        /*0038*/ 	.byte	0x04, 0x17
        /*003a*/ 	.short	(.L_210 - .L_209)
.L_209:
        /*003c*/ 	.word	0x00000000
        /*0040*/ 	.short	0x0004
        /*0042*/ 	.short	0x0020
        /*0044*/ 	.byte	0x00, 0xf5, 0x21, 0x00


	//----- nvinfo : EIATTR_KPARAM_INFO
	.align		4
.L_210:
        /*0048*/ 	.byte	0x04, 0x17
        /*004a*/ 	.short	(.L_212 - .L_211)
.L_211:
        /*004c*/ 	.word	0x00000000
        /*0050*/ 	.short	0x0003
        /*0052*/ 	.short	0x0018
        /*0054*/ 	.byte	0x00, 0xf5, 0x21, 0x00


	//----- nvinfo : EIATTR_KPARAM_INFO
	.align		4
.L_212:
        /*0058*/ 	.byte	0x04, 0x17
        /*005a*/ 	.short	(.L_214 - .L_213)
.L_213:
        /*005c*/ 	.word	0x00000000
        /*0060*/ 	.short	0x0002
        /*0062*/ 	.short	0x0010
        /*0064*/ 	.byte	0x00, 0xf5, 0x21, 0x00


	//----- nvinfo : EIATTR_KPARAM_INFO
	.align		4
.L_214:
        /*0068*/ 	.byte	0x04, 0x17
        /*006a*/ 	.short	(.L_216 - .L_215)
.L_215:
        /*006c*/ 	.word	0x00000000
        /*0070*/ 	.short	0x0001
        /*0072*/ 	.short	0x0008
        /*0074*/ 	.byte	0x00, 0xf5, 0x21, 0x00


	//----- nvinfo : EIATTR_KPARAM_INFO
	.align		4
.L_216:
        /*0078*/ 	.byte	0x04, 0x17
        /*007a*/ 	.short	(.L_218 - .L_217)
.L_217:
        /*007c*/ 	.word	0x00000000
        /*0080*/ 	.short	0x0000
        /*0082*/ 	.short	0x0000
        /*0084*/ 	.byte	0x00, 0xf5, 0x21, 0x00


	//----- nvinfo : EIATTR_SPARSE_MMA_MASK
	.align		4
.L_218:
        /*0088*/ 	.byte	0x03, 0x50
        /*008a*/ 	.short	0x0000


	//----- nvinfo : EIATTR_MAXREG_COUNT
	.align		4
        /*008c*/ 	.byte	0x03, 0x1b
        /*008e*/ 	.short	0x00ff


	//----- nvinfo : EIATTR_MERCURY_ISA_VERSION
	.align		4
        /*0090*/ 	.byte	0x03, 0x5f
        /*0092*/ 	.short	0x0101


	//----- nvinfo : EIATTR_INT_WARP_WIDE_INSTR_OFFSETS
	.align		4
        /*0094*/ 	.byte	0x04, 0x31
        /*0096*/ 	.short	(.L_220 - .L_219)


	//   ....[0]....
.L_219:
        /*0098*/ 	.word	0x000002d0


	//   ....[1]....
        /*009c*/ 	.word	0x00000380


	//   ....[2]....
        /*00a0*/ 	.word	0x00000530


	//   ....[3]....
        /*00a4*/ 	.word	0x000005e0


	//   ....[4]....
        /*00a8*/ 	.word	0x000006a0


	//   ....[5]....
        /*00ac*/ 	.word	0x00000750


	//   ....[6]....
        /*00b0*/ 	.word	0x00000810


	//   ....[7]....
        /*00b4*/ 	.word	0x000008c0


	//   ....[8]....
        /*00b8*/ 	.word	0x000009a0


	//   ....[9]....
        /*00bc*/ 	.word	0x00000a50


	//----- nvinfo : EIATTR_VRC_CTA_INIT_COUNT
	.align		4
.L_220:
        /*00c0*/ 	.byte	0x02, 0x4a
	.zero		1
	.zero		1


	//----- nvinfo : EIATTR_EXIT_INSTR_OFFSETS
	.align		4
        /*00c4*/ 	.byte	0x04, 0x1c
        /*00c6*/ 	.short	(.L_222 - .L_221)


	//   ....[0]....
.L_221:
        /*00c8*/ 	.word	0x00000090


	//   ....[1]....
        /*00cc*/ 	.word	0x00000120


	//   ....[2]....
        /*00d0*/ 	.word	0x00000420


	//   ....[3]....
        /*00d4*/ 	.word	0x00000ac0


	//----- nvinfo : EIATTR_CRS_STACK_SIZE
	.align		4
.L_222:
        /*00d8*/ 	.byte	0x04, 0x1e
        /*00da*/ 	.short	(.L_224 - .L_223)
.L_223:
        /*00dc*/ 	.word	0x00000000


	//----- nvinfo : EIATTR_CBANK_PARAM_SIZE
	.align		4
.L_224:
        /*00e0*/ 	.byte	0x03, 0x19
        /*00e2*/ 	.short	0x003c


	//----- nvinfo : EIATTR_PARAM_CBANK
	.align		4
        /*00e4*/ 	.byte	0x04, 0x0a
        /*00e6*/ 	.short	(.L_226 - .L_225)
	.align		4
.L_225:
        /*00e8*/ 	.word	index@(.nv.constant0._Z12BFS_Top_DownPiS_S_S_S_S_S_i)
        /*00ec*/ 	.short	0x0380
        /*00ee*/ 	.short	0x003c


	//----- nvinfo : EIATTR_SW_WAR
	.align		4
.L_226:
        /*00f0*/ 	.byte	0x04, 0x36
        /*00f2*/ 	.short	(.L_228 - .L_227)
.L_227:
        /*00f4*/ 	.word	0x00000008
.L_228:


//--------------------- .nv.info._Z8BFS_FILLPiS_S_ --------------------------
	.section	.nv.info._Z8BFS_FILLPiS_S_,"",@"SHT_CUDA_INFO"
	.sectionflags	@""
	.align	4


	//----- nvinfo : EIATTR_CUDA_API_VERSION
	.align		4
        /*0000*/ 	.byte	0x04, 0x37
        /*0002*/ 	.short	(.L_230 - .L_229)
.L_229:
        /*0004*/ 	.word	0x00000082


	//----- nvinfo : EIATTR_KPARAM_INFO
	.align		4
.L_230:
        /*0008*/ 	.byte	0x04, 0x17
        /*000a*/ 	.short	(.L_232 - .L_231)
.L_231:
        /*000c*/ 	.word	0x00000000
        /*0010*/ 	.short	0x0002
        /*0012*/ 	.short	0x0010
        /*0014*/ 	.byte	0x00, 0xf5, 0x21, 0x00


	//----- nvinfo : EIATTR_KPARAM_INFO
	.align		4
.L_232:
        /*0018*/ 	.byte	0x04, 0x17
        /*001a*/ 	.short	(.L_234 - .L_233)
.L_233:
        /*001c*/ 	.word	0x00000000
        /*0020*/ 	.short	0x0001
        /*0022*/ 	.short	0x0008
        /*0024*/ 	.byte	0x00, 0xf5, 0x21, 0x00


	//----- nvinfo : EIATTR_KPARAM_INFO
	.align		4
.L_234:
        /*0028*/ 	.byte	0x04, 0x17
        /*002a*/ 	.short	(.L_236 - .L_235)
.L_235:
        /*002c*/ 	.word	0x00000000
        /*0030*/ 	.short	0x0000
        /*0032*/ 	.short	0x0000
        /*0034*/ 	.byte	0x00, 0xf5, 0x21, 0x00


	//----- nvinfo : EIATTR_SPARSE_MMA_MASK
	.align		4
.L_236:
        /*0038*/ 	.byte	0x03, 0x50
        /*003a*/ 	.short	0x0000


	//----- nvinfo : EIATTR_MAXREG_COUNT
	.align		4
        /*003c*/ 	.byte	0x03, 0x1b
        /*003e*/ 	.short	0x00ff


	//----- nvinfo : EIATTR_MERCURY_ISA_VERSION
	.align		4
        /*0040*/ 	.byte	0x03, 0x5f
        /*0042*/ 	.short	0x0101


	//----- nvinfo : EIATTR_VRC_CTA_INIT_COUNT
	.align		4
        /*0044*/ 	.byte	0x02, 0x4a
	.zero		1
	.zero		1


	//----- nvinfo : EIATTR_EXIT_INSTR_OFFSETS
	.align		4
        /*0048*/ 	.byte	0x04, 0x1c
        /*004a*/ 	.short	(.L_238 - .L_237)


	//   ....[0]....
.L_237:
        /*004c*/ 	.word	0x00000090


	//   ....[1]....
        /*0050*/ 	.word	0x00000110


	//----- nvinfo : EIATTR_CBANK_PARAM_SIZE
	.align		4
.L_238:
        /*0054*/ 	.byte	0x03, 0x19
        /*0056*/ 	.short	0x0018


	//----- nvinfo : EIATTR_PARAM_CBANK
	.align		4
        /*0058*/ 	.byte	0x04, 0x0a
        /*005a*/ 	.short	(.L_240 - .L_239)
	.align		4
.L_239:
        /*005c*/ 	.word	index@(.nv.constant0._Z8BFS_FILLPiS_S_)
        /*0060*/ 	.short	0x0380
        /*0062*/ 	.short	0x0018


	//----- nvinfo : EIATTR_SW_WAR
	.align		4
.L_240:
        /*0064*/ 	.byte	0x04, 0x36
        /*0066*/ 	.short	(.L_242 - .L_241)
.L_241:
        /*0068*/ 	.word	0x00000008
.L_242:


//--------------------- .nv.info._Z10FRONT_COPYPiS_S_ --------------------------
	.section	.nv.info._Z10FRONT_COPYPiS_S_,"",@"SHT_CUDA_INFO"
	.sectionflags	@""
	.align	4


	//----- nvinfo : EIATTR_CUDA_API_VERSION
	.align		4
        /*0000*/ 	.byte	0x04, 0x37
        /*0002*/ 	.short	(.L_244 - .L_243)
.L_243:
        /*0004*/ 	.word	0x00000082


	//----- nvinfo : EIATTR_KPARAM_INFO
	.align		4
.L_244:
        /*0008*/ 	.byte	0x04, 0x17
        /*000a*/ 	.short	(.L_246 - .L_245)
.L_245:
        /*000c*/ 	.word	0x00000000
        /*0010*/ 	.short	0x0002
        /*0012*/ 	.short	0x0010
        /*0014*/ 	.byte	0x00, 0xf5, 0x21, 0x00


	//----- nvinfo : EIATTR_KPARAM_INFO
	.align		4
.L_246:
        /*0018*/ 	.byte	0x04, 0x17
        /*001a*/ 	.short	(.L_248 - .L_247)
.L_247:
        /*001c*/ 	.word	0x00000000
        /*0020*/ 	.short	0x0001
        /*0022*/ 	.short	0x0008
        /*0024*/ 	.byte	0x00, 0xf5, 0x21, 0x00


	//----- nvinfo : EIATTR_KPARAM_INFO
	.align		4
.L_248:
        /*0028*/ 	.byte	0x04, 0x17
        /*002a*/ 	.short	(.L_250 - .L_249)
.L_249:
        /*002c*/ 	.word	0x00000000
        /*0030*/ 	.short	0x0000
        /*0032*/ 	.short	0x0000
        /*0034*/ 	.byte	0x00, 0xf5, 0x21, 0x00


	//----- nvinfo : EIATTR_SPARSE_MMA_MASK
	.align		4
.L_250:
        /*0038*/ 	.byte	0x03, 0x50
        /*003a*/ 	.short	0x0000


	//----- nvinfo : EIATTR_MAXREG_COUNT
	.align		4
        /*003c*/ 	.byte	0x03, 0x1b
        /*003e*/ 	.short	0x00ff


	//----- nvinfo : EIATTR_MERCURY_ISA_VERSION
	.align		4
        /*0040*/ 	.byte	0x03, 0x5f
        /*0042*/ 	.short	0x0101


	//----- nvinfo : EIATTR_VRC_CTA_INIT_COUNT
	.align		4
        /*0044*/ 	.byte	0x02, 0x4a
	.zero		1
	.zero		1


	//----- nvinfo : EIATTR_EXIT_INSTR_OFFSETS
	.align		4
        /*0048*/ 	.byte	0x04, 0x1c
        /*004a*/ 	.short	(.L_252 - .L_251)


	//   ....[0]....
.L_251:
        /*004c*/ 	.word	0x00000090


	//   ....[1]....
        /*0050*/ 	.word	0x00000100


	//----- nvinfo : EIATTR_CBANK_PARAM_SIZE
	.align		4
.L_252:
        /*0054*/ 	.byte	0x03, 0x19
        /*0056*/ 	.short	0x0018


	//----- nvinfo : EIATTR_PARAM_CBANK
	.align		4
        /*0058*/ 	.byte	0x04, 0x0a
        /*005a*/ 	.short	(.L_254 - .L_253)
	.align		4
.L_253:
        /*005c*/ 	.word	index@(.nv.constant0._Z10FRONT_COPYPiS_S_)
        /*0060*/ 	.short	0x0380
        /*0062*/ 	.short	0x0018


	//----- nvinfo : EIATTR_SW_WAR
	.align		4
.L_254:
        /*0064*/ 	.byte	0x04, 0x36
        /*0066*/ 	.short	(.L_256 - .L_255)
.L_255:
        /*0068*/ 	.word	0x00000008
.L_256:


//--------------------- .nv.info._Z9Check_BFSPiiS_S_ji --------------------------
	.section	.nv.info._Z9Check_BFSPiiS_S_ji,"",@"SHT_CUDA_INFO"
	.sectionflags	@""
	.align	4


	//----- nvinfo : EIATTR_CUDA_API_VERSION
	.align		4
        /*0000*/ 	.byte	0x04, 0x37
        /*0002*/ 	.short	(.L_258 - .L_257)
.L_257:
        /*0004*/ 	.word	0x00000082


	//----- nvinfo : EIATTR_KPARAM_INFO
	.align		4
.L_258:
        /*0008*/ 	.byte	0x04, 0x17
        /*000a*/ 	.short	(.L_260 - .L_259)
.L_259:
        /*000c*/ 	.word	0x00000000
        /*0010*/ 	.short	0x0005
        /*0012*/ 	.short	0x0024
        /*0014*/ 	.byte	0x00, 0xf0, 0x11, 0x00


	//----- nvinfo : EIATTR_KPARAM_INFO
	.align		4
.L_260:
        /*0018*/ 	.byte	0x04, 0x17
        /*001a*/ 	.short	(.L_262 - .L_261)
.L_261:
        /*001c*/ 	.word	0x00000000
        /*0020*/ 	.short	0x0004
        /*0022*/ 	.short	0x0020
        /*0024*/ 	.byte	0x00, 0xf0, 0x11, 0x00


	//----- nvinfo : EIATTR_KPARAM_INFO
	.align		4
.L_262:
        /*0028*/ 	.byte	0x04, 0x17
        /*002a*/ 	.short	(.L_264 - .L_263)
.L_263:
        /*002c*/ 	.word	0x00000000
        /*0030*/ 	.short	0x0003
        /*0032*/ 	.short	0x0018
        /*0034*/ 	.byte	0x00, 0xf5, 0x21, 0x00


	//----- nvinfo : EIATTR_KPARAM_INFO
	.align		4
.L_264:
        /*0038*/ 	.byte	0x04, 0x17
        /*003a*/ 	.short	(.L_266 - .L_265)
.L_265:
        /*003c*/ 	.word	0x00000000
        /*0040*/ 	.short	0x0002
        /*0042*/ 	.short	0x0010
        /*0044*/ 	.byte	0x00, 0xf5, 0x21, 0x00


	//----- nvinfo : EIATTR_KPARAM_INFO
	.align		4
.L_266:
        /*0048*/ 	.byte	0x04, 0x17
        /*004a*/ 	.short	(.L_268 - .L_267)
.L_267:
        /*004c*/ 	.word	0x00000000
        /*0050*/ 	.short	0x0001
        /*0052*/ 	.short	0x0008
        /*0054*/ 	.byte	0x00, 0xf0, 0x11, 0x00


	//----- nvinfo : EIATTR_KPARAM_INFO
	.align		4
.L_268:
        /*0058*/ 	.byte	0x04, 0x17
        /*005a*/ 	.short	(.L_270 - .L_269)
.L_269:
        /*005c*/ 	.word	0x00000000
        /*0060*/ 	.short	0x0000
        /*0062*/ 	.short	0x0000
        /*0064*/ 	.byte	0x00, 0xf5, 0x21, 0x00


	//----- nvinfo : EIATTR_SPARSE_MMA_MASK
	.align		4
.L_270:
        /*0068*/ 	.byte	0x03, 0x50
        /*006a*/ 	.short	0x0000


	//----- nvinfo : EIATTR_MAXREG_COUNT
	.align		4
        /*006c*/ 	.byte	0x03, 0x1b
        /*006e*/ 	.short	0x00ff


	//----- nvinfo : EIATTR_MERCURY_ISA_VERSION
	.align		4
        /*0070*/ 	.byte	0x03, 0x5f
        /*0072*/ 	.short	0x0101


	//----- nvinfo : EIATTR_INT_WARP_WIDE_INSTR_OFFSETS
	.align		4
        /*0074*/ 	.byte	0x04, 0x31
        /*0076*/ 	.short	(.L_272 - .L_271)


	//   ....[0]....
.L_271:
        /*0078*/ 	.word	0x00000170


	//   ....[1]....
        /*007c*/ 	.word	0x00000230


	//----- nvinfo : EIATTR_VRC_CTA_INIT_COUNT
	.align		4
.L_272:
        /*0080*/ 	.byte	0x02, 0x4a
	.zero		1
	.zero		1


	//----- nvinfo : EIATTR_EXIT_INSTR_OFFSETS
	.align		4
        /*0084*/ 	.byte	0x04, 0x1c
        /*0086*/ 	.short	(.L_274 - .L_273)


	//   ....[0]....
.L_273:
        /*0088*/ 	.word	0x000000a0


	//   ....[1]....
        /*008c*/ 	.word	0x000002d0


	//----- nvinfo : EIATTR_CRS_STACK_SIZE
	.align		4
.L_274:
        /*0090*/ 	.byte	0x04, 0x1e
        /*0092*/ 	.short	(.L_276 - .L_275)
.L_275:
        /*0094*/ 	.word	0x00000000


	//----- nvinfo : EIATTR_CBANK_PARAM_SIZE
	.align		4
.L_276:
        /*0098*/ 	.byte	0x03, 0x19
        /*009a*/ 	.short	0x0028


	//----- nvinfo : EIATTR_PARAM_CBANK
	.align		4
        /*009c*/ 	.byte	0x04, 0x0a
        /*009e*/ 	.short	(.L_278 - .L_277)
	.align		4
.L_277:
        /*00a0*/ 	.word	index@(.nv.constant0._Z9Check_BFSPiiS_S_ji)
        /*00a4*/ 	.short	0x0380
        /*00a6*/ 	.short	0x0028


	//----- nvinfo : EIATTR_SW_WAR
	.align		4
.L_278:
        /*00a8*/ 	.byte	0x04, 0x36
        /*00aa*/ 	.short	(.L_280 - .L_279)
.L_279:
        /*00ac*/ 	.word	0x00000008
.L_280:


//--------------------- .nv.info._Z4INITPiS_S_jS_ --------------------------
	.section	.nv.info._Z4INITPiS_S_jS_,"",@"SHT_CUDA_INFO"
	.sectionflags	@""
	.align	4


	//----- nvinfo : EIATTR_CUDA_API_VERSION
	.align		4
        /*0000*/ 	.byte	0x04, 0x37
        /*0002*/ 	.short	(.L_282 - .L_281)
.L_281:
        /*0004*/ 	.word	0x00000082


	//----- nvinfo : EIATTR_KPARAM_INFO
	.align		4
.L_282:
        /*0008*/ 	.byte	0x04, 0x17
        /*000a*/ 	.short	(.L_284 - .L_283)
.L_283:
        /*000c*/ 	.word	0x00000000
        /*0010*/ 	.short	0x0004
        /*0012*/ 	.short	0x0020
        /*0014*/ 	.byte	0x00, 0xf5, 0x21, 0x00


	//----- nvinfo : EIATTR_KPARAM_INFO
	.align		4
.L_284:
        /*0018*/ 	.byte	0x04, 0x17
        /*001a*/ 	.short	(.L_286 - .L_285)
.L_285:
        /*001c*/ 	.word	0x00000000
        /*0020*/ 	.short	0x0003
        /*0022*/ 	.short	0x0018
        /*0024*/ 	.byte	0x00, 0xf0, 0x11, 0x00


	//----- nvinfo : EIATTR_KPARAM_INFO
	.align		4
.L_286:
        /*0028*/ 	.byte	0x04, 0x17
        /*002a*/ 	.short	(.L_288 - .L_287)
.L_287:
        /*002c*/ 	.word	0x00000000
        /*0030*/ 	.short	0x0002
        /*0032*/ 	.short	0x0010
        /*0034*/ 	.byte	0x00, 0xf5, 0x21, 0x00


	//----- nvinfo : EIATTR_KPARAM_INFO
	.align		4
.L_288:
        /*0038*/ 	.byte	0x04, 0x17
        /*003a*/ 	.short	(.L_290 - .L_289)
.L_289:
        /*003c*/ 	.word	0x00000000
        /*0040*/ 	.short	0x0001
        /*0042*/ 	.short	0x0008
        /*0044*/ 	.byte	0x00, 0xf5, 0x21, 0x00


	//----- nvinfo : EIATTR_KPARAM_INFO
	.align		4
.L_290:
        /*0048*/ 	.byte	0x04, 0x17
        /*004a*/ 	.short	(.L_292 - .L_291)
.L_291:
        /*004c*/ 	.word	0x00000000
        /*0050*/ 	.short	0x0000
        /*0052*/ 	.short	0x0000
        /*0054*/ 	.byte	0x00, 0xf5, 0x21, 0x00


	//----- nvinfo : EIATTR_SPARSE_MMA_MASK
	.align		4
.L_292:
        /*0058*/ 	.byte	0x03, 0x50
        /*005a*/ 	.short	0x0000


	//----- nvinfo : EIATTR_MAXREG_COUNT
	.align		4
        /*005c*/ 	.byte	0x03, 0x1b
        /*005e*/ 	.short	0x00ff


	//----- nvinfo : EIATTR_MERCURY_ISA_VERSION
	.align		4
        /*0060*/ 	.byte	0x03, 0x5f
        /*0062*/ 	.short	0x0101


	//----- nvinfo : EIATTR_INT_WARP_WIDE_INSTR_OFFSETS
	.align		4
        /*0064*/ 	.byte	0x04, 0x31
        /*0066*/ 	.short	(.L_294 - .L_293)


	//   ....[0]....
.L_293:
        /*0068*/ 	.word	0x00000100


	//----- nvinfo : EIATTR_VRC_CTA_INIT_COUNT
	.align		4
.L_294:
        /*006c*/ 	.byte	0x02, 0x4a
	.zero		1
	.zero		1


	//----- nvinfo : EIATTR_EXIT_INSTR_OFFSETS
	.align		4
        /*0070*/ 	.byte	0x04, 0x1c
        /*0072*/ 	.short	(.L_296 - .L_295)


	//   ....[0]....
.L_295:
        /*0074*/ 	.word	0x00000190


	//----- nvinfo : EIATTR_CBANK_PARAM_SIZE
	.align		4
.L_296:
        /*0078*/ 	.byte	0x03, 0x19
        /*007a*/ 	.short	0x0028


	//----- nvinfo : EIATTR_PARAM_CBANK
	.align		4
        /*007c*/ 	.byte	0x04, 0x0a
        /*007e*/ 	.short	(.L_298 - .L_297)
	.align		4
.L_297:
        /*0080*/ 	.word	index@(.nv.constant0._Z4INITPiS_S_jS_)
        /*0084*/ 	.short	0x0380
        /*0086*/ 	.short	0x0028


	//----- nvinfo : EIATTR_SW_WAR
	.align		4
.L_298:
        /*0088*/ 	.byte	0x04, 0x36
        /*008a*/ 	.short	(.L_300 - .L_299)
.L_299:
        /*008c*/ 	.word	0x00000008
.L_300:


//--------------------- .nv.callgraph             --------------------------
	.section	.nv.callgraph,"",@"SHT_CUDA_CALLGRAPH"
	.align	4
	.sectionentsize	8
	.align		4
        /*0000*/ 	.word	0x00000000
	.align		4
        /*0004*/ 	.word	0xffffffff
	.align		4
        /*0008*/ 	.word	0x00000000
	.align		4
        /*000c*/ 	.word	0xfffffffe
	.align		4
        /*0010*/ 	.word	0x00000000
	.align		4
        /*0014*/ 	.word	0xfffffffd
	.align		4
        /*0018*/ 	.word	0x00000000
	.align		4
        /*001c*/ 	.word	0xfffffffc


//--------------------- .nv.constant4             --------------------------
	.section	.nv.constant4,"a",@progbits
	.align	8
	.align		8
.nv.constant4:
        /*0000*/ 	.dword	_ZN34_INTERNAL_4344a637_4_k_cu_ff2cffb74cuda3std3__45__cpo5beginE
	.align		8
        /*0008*/ 	.dword	_ZN34_INTERNAL_4344a637_4_k_cu_ff2cffb74cuda3std3__45__cpo3endE
	.align		8
        /*0010*/ 	.dword	_ZN34_INTERNAL_4344a637_4_k_cu_ff2cffb74cuda3std3__45__cpo6cbeginE
	.align		8
        /*0018*/ 	.dword	_ZN34_INTERNAL_4344a637_4_k_cu_ff2cffb74cuda3std3__45__cpo4cendE
	.align		8
        /*0020*/ 	.dword	_ZN34_INTERNAL_4344a637_4_k_cu_ff2cffb74cuda3std3__45__cpo6rbeginE
	.align		8
        /*0028*/ 	.dword	_ZN34_INTERNAL_4344a637_4_k_cu_ff2cffb74cuda3std3__45__cpo4rendE
	.align		8
        /*0030*/ 	.dword	_ZN34_INTERNAL_4344a637_4_k_cu_ff2cffb74cuda3std3__45__cpo7crbeginE
	.align		8
        /*0038*/ 	.dword	_ZN34_INTERNAL_4344a637_4_k_cu_ff2cffb74cuda3std3__45__cpo5crendE
	.align		8
        /*0040*/ 	.dword	_ZN34_INTERNAL_4344a637_4_k_cu_ff2cffb74cuda3std3__436_GLOBAL__N__4344a637_4_k_cu_ff2cffb76ignoreE
	.align		8
        /*0048*/ 	.dword	_ZN34_INTERNAL_4344a637_4_k_cu_ff2cffb74cuda3std3__419piecewise_constructE
	.align		8
        /*0050*/ 	.dword	_ZN34_INTERNAL_4344a637_4_k_cu_ff2cffb74cuda3std3__48in_placeE
	.align		8
        /*0058*/ 	.dword	_ZN34_INTERNAL_4344a637_4_k_cu_ff2cffb74cuda3std3__420unreachable_sentinelE
	.align		8
        /*0060*/ 	.dword	_ZN34_INTERNAL_4344a637_4_k_cu_ff2cffb74cuda3std3__47nulloptE
	.align		8
        /*0068*/ 	.dword	_ZN34_INTERNAL_4344a637_4_k_cu_ff2cffb74cuda3std3__48unexpectE
	.align		8
        /*0070*/ 	.dword	_ZN34_INTERNAL_4344a637_4_k_cu_ff2cffb74cuda3std6ranges3__45__cpo4swapE
	.align		8
        /*0078*/ 	.dword	_ZN34_INTERNAL_4344a637_4_k_cu_ff2cffb74cuda3std6ranges3__45__cpo9iter_moveE
	.align		8
        /*0080*/ 	.dword	_ZN34_INTERNAL_4344a637_4_k_cu_ff2cffb74cuda3std6ranges3__45__cpo5beginE
	.align		8
        /*0088*/ 	.dword	_ZN34_INTERNAL_4344a637_4_k_cu_ff2cffb74cuda3std6ranges3__45__cpo3endE
	.align		8
        /*0090*/ 	.dword	_ZN34_INTERNAL_4344a637_4_k_cu_ff2cffb74cuda3std6ranges3__45__cpo6cbeginE
	.align		8
        /*0098*/ 	.dword	_ZN34_INTERNAL_4344a637_4_k_cu_ff2cffb74cuda3std6ranges3__45__cpo4cendE
	.align		8
        /*00a0*/ 	.dword	_ZN34_INTERNAL_4344a637_4_k_cu_ff2cffb74cuda3std6ranges3__45__cpo7advanceE
	.align		8
        /*00a8*/ 	.dword	_ZN34_INTERNAL_4344a637_4_k_cu_ff2cffb74cuda3std6ranges3__45__cpo9iter_swapE
	.align		8
        /*00b0*/ 	.dword	_ZN34_INTERNAL_4344a637_4_k_cu_ff2cffb74cuda3std6ranges3__45__cpo4nextE
	.align		8
        /*00b8*/ 	.dword	_ZN34_INTERNAL_4344a637_4_k_cu_ff2cffb74cuda3std6ranges3__45__cpo4prevE
	.align		8
        /*00c0*/ 	.dword	_ZN34_INTERNAL_4344a637_4_k_cu_ff2cffb74cuda3std6ranges3__45__cpo4dataE
	.align		8
        /*00c8*/ 	.dword	_ZN34_INTERNAL_4344a637_4_k_cu_ff2cffb74cuda3std6ranges3__45__cpo5cdataE
	.align		8
        /*00d0*/ 	.dword	_ZN34_INTERNAL_4344a637_4_k_cu_ff2cffb74cuda3std6ranges3__45__cpo4sizeE
	.align		8
        /*00d8*/ 	.dword	_ZN34_INTERNAL_4344a637_4_k_cu_ff2cffb74cuda3std6ranges3__45__cpo5ssizeE
	.align		8
        /*00e0*/ 	.dword	_ZN34_INTERNAL_4344a637_4_k_cu_ff2cffb74cuda3std6ranges3__45__cpo8distanceE
	.align		8
        /*00e8*/ 	.dword	_ZN34_INTERNAL_4344a637_4_k_cu_ff2cffb76thrust24THRUST_300001_SM_1000_NS8cuda_cub3parE
	.align		8
        /*00f0*/ 	.dword	_ZN34_INTERNAL_4344a637_4_k_cu_ff2cffb76thrust24THRUST_300001_SM_1000_NS8cuda_cub10par_nosyncE
	.align		8
        /*00f8*/ 	.dword	_ZN34_INTERNAL_4344a637_4_k_cu_ff2cffb76thrust24THRUST_300001_SM_1000_NS6system6detail10sequential3seqE
	.align		8
        /*0100*/ 	.dword	_ZN34_INTERNAL_4344a637_4_k_cu_ff2cffb76thrust24THRUST_300001_SM_1000_NS12placeholders2_1E
	.align		8
        /*0108*/ 	.dword	_ZN34_INTERNAL_4344a637_4_k_cu_ff2cffb76thrust24THRUST_300001_SM_1000_NS12placeholders2_2E
	.align		8
        /*0110*/ 	.dword	_ZN34_INTERNAL_4344a637_4_k_cu_ff2cffb76thrust24THRUST_300001_SM_1000_NS12placeholders2_3E
	.align		8
        /*0118*/ 	.dword	_ZN34_INTERNAL_4344a637_4_k_cu_ff2cffb76thrust24THRUST_300001_SM_1000_NS12placeholders2_4E
	.align		8
        /*0120*/ 	.dword	_ZN34_INTERNAL_4344a637_4_k_cu_ff2cffb76thrust24THRUST_300001_SM_1000_NS12placeholders2_5E
	.align		8
        /*0128*/ 	.dword	_ZN34_INTERNAL_4344a637_4_k_cu_ff2cffb76thrust24THRUST_300001_SM_1000_NS12placeholders2_6E
	.align		8
        /*0130*/ 	.dword	_ZN34_INTERNAL_4344a637_4_k_cu_ff2cffb76thrust24THRUST_300001_SM_1000_NS12placeholders2_7E
	.align		8
        /*0138*/ 	.dword	_ZN34_INTERNAL_4344a637_4_k_cu_ff2cffb76thrust24THRUST_300001_SM_1000_NS12placeholders2_8E
	.align		8
        /*0140*/ 	.dword	_ZN34_INTERNAL_4344a637_4_k_cu_ff2cffb76thrust24THRUST_300001_SM_1000_NS12placeholders2_9E
	.align		8
        /*0148*/ 	.dword	_ZN34_INTERNAL_4344a637_4_k_cu_ff2cffb76thrust24THRUST_300001_SM_1000_NS12placeholders3_10E
	.align		8
        /*0150*/ 	.dword	_ZN34_INTERNAL_4344a637_4_k_cu_ff2cffb76thrust24THRUST_300001_SM_1000_NS3seqE


//--------------------- .text._ZN3cub18CUB_300001_SM_10006detail8for_each13static_kernelINS2_12policy_hub_t12policy_500_tElN6thrust24THRUST_300001_SM_1000_NS8cuda_cub6__fill7functorINS7_6detail15normal_iteratorINS7_10device_ptrIiEEEEiEEEEvT0_T1_ --------------------------
	.section	.text._ZN3cub18CUB_300001_SM_10006detail8for_each13static_kernelINS2_12policy_hub_t12policy_500_tElN6thrust24THRUST_300001_SM_1000_NS8cuda_cub6__fill7functorINS7_6detail15normal_iteratorINS7_10device_ptrIiEEEEiEEEEvT0_T1_,"ax",@progbits
	.align	128
        .global         _ZN3cub18CUB_300001_SM_10006detail8for_each13static_kernelINS2_12policy_hub_t12policy_500_tElN6thrust24THRUST_300001_SM_1000_NS8cuda_cub6__fill7functorINS7_6detail15normal_iteratorINS7_10device_ptrIiEEEEiEEEEvT0_T1_
        .type           _ZN3cub18CUB_300001_SM_10006detail8for_each13static_kernelINS2_12policy_hub_t12policy_500_tElN6thrust24THRUST_300001_SM_1000_NS8cuda_cub6__fill7functorINS7_6detail15normal_iteratorINS7_10device_ptrIiEEEEiEEEEvT0_T1_,@function
        .size           _ZN3cub18CUB_300001_SM_10006detail8for_each13static_kernelINS2_12policy_hub_t12policy_500_tElN6thrust24THRUST_300001_SM_1000_NS8cuda_cub6__fill7functorINS7_6detail15normal_iteratorINS7_10device_ptrIiEEEEiEEEEvT0_T1_,(.L_x_42 - _ZN3cub18CUB_300001_SM_10006detail8for_each13static_kernelINS2_12policy_hub_t12policy_500_tElN6thrust24THRUST_300001_SM_1000_NS8cuda_cub6__fill7functorINS7_6detail15normal_iteratorINS7_10device_ptrIiEEEEiEEEEvT0_T1_)
        .other          _ZN3cub18CUB_300001_SM_10006detail8for_each13static_kernelINS2_12policy_hub_t12policy_500_tElN6thrust24THRUST_300001_SM_1000_NS8cuda_cub6__fill7functorINS7_6detail15normal_iteratorINS7_10device_ptrIiEEEEiEEEEvT0_T1_,@"STO_CUDA_ENTRY STV_DEFAULT"
_ZN3cub18CUB_300001_SM_10006detail8for_each13static_kernelINS2_12policy_hub_t12policy_500_tElN6thrust24THRUST_300001_SM_1000_NS8cuda_cub6__fill7functorINS7_6detail15normal_iteratorINS7_10device_ptrIiEEEEiEEEEvT0_T1_:
.text._ZN3cub18CUB_300001_SM_10006detail8for_each13static_kernelINS2_12policy_hub_t12policy_500_tElN6thrust24THRUST_300001_SM_1000_NS8cuda_cub6__fill7functorINS7_6detail15normal_iteratorINS7_10device_ptrIiEEEEiEEEEvT0_T1_:
[----:B------:R-:W-:Y:S08]  /*0000*/  LDC R1, c[0x0][0x37c] ;  /* 0x0000df00ff017b82 */ /* 0x000ff00000000800 */
[----:B------:R-:W0:Y:S01]  /*0010*/  S2UR UR4, SR_CTAID.X ;  /* 0x00000000000479c3 */ /* 0x000e220000002500 */
[----:B------:R-:W1:Y:S01]  /*0020*/  LDCU.64 UR6, c[0x0][0x380] ;  /* 0x00007000ff0677ac */ /* 0x000e620008000a00 */
[----:B------:R-:W2:Y:S01]  /*0030*/  LDCU.64 UR8, c[0x0][0x358] ;  /* 0x00006b00ff0877ac */ /* 0x000ea20008000a00 */
[----:B0-----:R-:W-:-:S04]  /*0040*/  UIMAD.WIDE.U32 UR4, UR4, 0x200, URZ ;  /* 0x00000200040478a5 */ /* 0x001fc8000f8e00ff */
[----:B-1----:R-:W-:-:S04]  /*0050*/  UIADD3 UR6, UP0, UPT, -UR4, UR6, URZ ;  /* 0x0000000604067290 */ /* 0x002fc8000ff1e1ff */
[----:B------:R-:W-:Y:S02]  /*0060*/  UIADD3.X UR7, UPT, UPT, ~UR5, UR7, URZ, UP0, !UPT ;  /* 0x0000000705077290 */ /* 0x000fe400087fe5ff */
[----:B------:R-:W-:-:S04]  /*0070*/  UISETP.GE.U32.AND UP0, UPT, UR6, 0x200, UPT ;  /* 0x000002000600788c */ /* 0x000fc8000bf06070 */
[----:B------:R-:W-:-:S09]  /*0080*/  UISETP.GE.AND.EX UP0, UPT, UR7, URZ, UPT, UP0 ;  /* 0x000000ff0700728c */ /* 0x000fd2000bf06300 */
[----:B--2---:R-:W-:Y:S05]  /*0090*/  BRA.U !UP0, `(.L_x_0) ;  /* 0x0000000108287547 */ /* 0x004fea000b800000 */
[----:B------:R-:W0:Y:S01]  /*00a0*/  S2R R0, SR_TID.X ;  /* 0x0000000000007919 */ /* 0x000e220000002100 */
[----:B------:R-:W1:Y:S01]  /*00b0*/  LDCU.64 UR6, c[0x0][0x388] ;  /* 0x00007100ff0677ac */ /* 0x000e620008000a00 */
[----:B------:R-:W2:Y:S01]  /*00c0*/  LDC R5, c[0x0][0x390] ;  /* 0x0000e400ff057b82 */ /* 0x000ea20000000800 */
[----:B0-----:R-:W-:-:S05]  /*00d0*/  IADD3 R0, P0, PT, R0, UR4, RZ ;  /* 0x0000000400007c10 */ /* 0x001fca000ff1e0ff */
[----:B------:R-:W-:Y:S01]  /*00e0*/  IMAD.X R3, RZ, RZ, UR5, P0 ;  /* 0x00000005ff037e24 */ /* 0x000fe200080e06ff */
[----:B-1----:R-:W-:-:S04]  /*00f0*/  LEA R2, P0, R0, UR6, 0x2 ;  /* 0x0000000600027c11 */ /* 0x002fc8000f8010ff */
[----:B------:R-:W-:-:S05]  /*0100*/  LEA.HI.X R3, R0, UR7, R3, 0x2, P0 ;  /* 0x0000000700037c11 */ /* 0x000fca00080f1403 */
[----:B--2---:R-:W-:Y:S04]  /*0110*/  STG.E desc[UR8][R2.64], R5 ;  /* 0x0000000502007986 */ /* 0x004fe8000c101908 */
[----:B------:R-:W-:Y:S01]  /*0120*/  STG.E desc[UR8][R2.64+0x400], R5 ;  /* 0x0004000502007986 */ /* 0x000fe2000c101908 */
[----:B------:R-:W-:Y:S05]  /*0130*/  EXIT ;  /* 0x000000000000794d */ /* 0x000fea0003800000 */
.L_x_0:
[----:B------:R-:W0:Y:S01]  /*0140*/  S2R R0, SR_TID.X ;  /* 0x0000000000007919 */ /* 0x000e220000002100 */
[----:B------:R-:W-:Y:S01]  /*0150*/  USHF.R.S32.HI UR7, URZ, 0x1f, UR6 ;  /* 0x0000001fff077899 */ /* 0x000fe20008011406 */
[----:B------:R-:W1:Y:S05]  /*0160*/  LDCU.64 UR10, c[0x0][0x388] ;  /* 0x00007100ff0a77ac */ /* 0x000e6a0008000a00 */
[----:B------:R-:W-:Y:S02]  /*0170*/  IMAD.U32 R2, RZ, RZ, UR7 ;  /* 0x00000007ff027e24 */ /* 0x000fe4000f8e00ff */
[----:B------:R-:W-:Y:S01]  /*0180*/  IMAD.U32 R4, RZ, RZ, UR7 ;  /* 0x00000007ff047e24 */ /* 0x000fe2000f8e00ff */
[----:B0-----:R-:W-:-:S04]  /*0190*/  ISETP.LT.U32.AND P0, PT, R0, UR6, PT ;  /* 0x0000000600007c0c */ /* 0x001fc8000bf01070 */
[----:B------:R-:W-:Y:S01]  /*01a0*/  ISETP.GT.AND.EX P0, PT, R2, RZ, PT, P0 ;  /* 0x000000ff0200720c */ /* 0x000fe20003f04300 */
[C---:B------:R-:W-:Y:S01]  /*01b0*/  VIADD R2, R0.reuse, 0x100 ;  /* 0x0000010000027836 */ /* 0x040fe20000000000 */
[----:B------:R-:W-:-:S04]  /*01c0*/  IADD3 R0, P2, PT, R0, UR4, RZ ;  /* 0x0000000400007c10 */ /* 0x000fc8000ff5e0ff */
[----:B------:R-:W-:Y:S01]  /*01d0*/  ISETP.LT.U32.AND P1, PT, R2, UR6, PT ;  /* 0x0000000602007c0c */ /* 0x000fe2000bf21070 */
[----:B------:R-:W-:Y:S01]  /*01e0*/  IMAD.X R3, RZ, RZ, UR5, P2 ;  /* 0x00000005ff037e24 */ /* 0x000fe200090e06ff */
[----:B-1----:R-:W-:Y:S02]  /*01f0*/  LEA R2, P2, R0, UR10, 0x2 ;  /* 0x0000000a00027c11 */ /* 0x002fe4000f8410ff */
[----:B------:R-:W-:Y:S02]  /*0200*/  ISETP.GT.AND.EX P1, PT, R4, RZ, PT, P1 ;  /* 0x000000ff0400720c */ /* 0x000fe40003f24310 */
[----:B------:R-:W-:Y:S01]  /*0210*/  LEA.HI.X R3, R0, UR11, R3, 0x2, P2 ;  /* 0x0000000b00037c11 */ /* 0x000fe200090f1403 */
[----:B------:R-:W0:Y:S04]  /*0220*/  @P0 LDC R5, c[0x0][0x390] ;  /* 0x0000e400ff050b82 */ /* 0x000e280000000800 */
[----:B0-----:R0:W-:Y:S06]  /*0230*/  @P0 STG.E desc[UR8][R2.64], R5 ;  /* 0x0000000502000986 */ /* 0x0011ec000c101908 */
[----:B------:R-:W-:Y:S05]  /*0240*/  @!P1 EXIT ;  /* 0x000000000000994d */ /* 0x000fea0003800000 */
[----:B0-----:R-:W0:Y:S02]  /*0250*/  LDC R5, c[0x0][0x390] ;  /* 0x0000e400ff057b82 */ /* 0x001e240000000800 */
[----:B0-----:R-:W-:Y:S01]  /*0260*/  STG.E desc[UR8][R2.64+0x400], R5 ;  /* 0x0004000502007986 */ /* 0x001fe2000c101908 */
[----:B------:R-:W-:Y:S05]  /*0270*/  EXIT ;  /* 0x000000000000794d */ /* 0x000fea0003800000 */
.L_x_1:
[----:B------:R-:W-:-:S00]  /*0280*/  BRA `(.L_x_1) ;  /* 0xfffffffc00fc7947 */ /* 0x000fc0000383ffff */
[----:B------:R-:W-:-:S00]  /*0290*/  NOP ;  /* 0x0000000000007918 */ /* 0x000fc00000000000 */
        /* <DEDUP_REMOVED lines=14> */
.L_x_42:


//--------------------- .text._ZN3cub18CUB_300001_SM_10006detail8for_each13static_kernelINS2_12policy_hub_t12policy_500_tEmN6thrust24THRUST_300001_SM_1000_NS8cuda_cub20__uninitialized_fill7functorINS7_10device_ptrIiEEiEEEEvT0_T1_ --------------------------
	.section	.text._ZN3cub18CUB_300001_SM_10006detail8for_each13static_kernelINS2_12policy_hub_t12policy_500_tEmN6thrust24THRUST_300001_SM_1000_NS8cuda_cub20__uninitialized_fill7functorINS7_10device_ptrIiEEiEEEEvT0_T1_,"ax",@progbits
	.align	128
        .global         _ZN3cub18CUB_300001_SM_10006detail8for_each13static_kernelINS2_12policy_hub_t12policy_500_tEmN6thrust24THRUST_300001_SM_1000_NS8cuda_cub20__uninitialized_fill7functorINS7_10device_ptrIiEEiEEEEvT0_T1_
        .type           _ZN3cub18CUB_300001_SM_10006detail8for_each13static_kernelINS2_12policy_hub_t12policy_500_tEmN6thrust24THRUST_300001_SM_1000_NS8cuda_cub20__uninitialized_fill7functorINS7_10device_ptrIiEEiEEEEvT0_T1_,@function
        .size           _ZN3cub18CUB_300001_SM_10006detail8for_each13static_kernelINS2_12policy_hub_t12policy_500_tEmN6thrust24THRUST_300001_SM_1000_NS8cuda_cub20__uninitialized_fill7functorINS7_10device_ptrIiEEiEEEEvT0_T1_,(.L_x_43 - _ZN3cub18CUB_300001_SM_10006detail8for_each13static_kernelINS2_12policy_hub_t12policy_500_tEmN6thrust24THRUST_300001_SM_1000_NS8cuda_cub20__uninitialized_fill7functorINS7_10device_ptrIiEEiEEEEvT0_T1_)
        .other          _ZN3cub18CUB_300001_SM_10006detail8for_each13static_kernelINS2_12policy_hub_t12policy_500_tEmN6thrust24THRUST_300001_SM_1000_NS8cuda_cub20__uninitialized_fill7functorINS7_10device_ptrIiEEiEEEEvT0_T1_,@"STO_CUDA_ENTRY STV_DEFAULT"
_ZN3cub18CUB_300001_SM_10006detail8for_each13static_kernelINS2_12policy_hub_t12policy_500_tEmN6thrust24THRUST_300001_SM_1000_NS8cuda_cub20__uninitialized_fill7functorINS7_10device_ptrIiEEiEEEEvT0_T1_:
.text._ZN3cub18CUB_300001_SM_10006detail8for_each13static_kernelINS2_12policy_hub_t12policy_500_tEmN6thrust24THRUST_300001_SM_1000_NS8cuda_cub20__uninitialized_fill7functorINS7_10device_ptrIiEEiEEEEvT0_T1_:
        /* <DEDUP_REMOVED lines=8> */
[----:B------:R-:W-:-:S09]  /*0080*/  UISETP.GE.U32.AND.EX UP0, UPT, UR7, URZ, UPT, UP0 ;  /* 0x000000ff0700728c */ /* 0x000fd2000bf06100 */
        /* <DEDUP_REMOVED lines=11> */
.L_x_2:
[----:B------:R-:W0:Y:S01]  /*0140*/  S2R R0, SR_TID.X ;  /* 0x0000000000007919 */ /* 0x000e220000002100 */
[----:B------:R-:W-:Y:S01]  /*0150*/  IMAD.U32 R2, RZ, RZ, UR7 ;  /* 0x00000007ff027e24 */ /* 0x000fe2000f8e00ff */
[----:B------:R-:W1:Y:S01]  /*0160*/  LDCU.64 UR10, c[0x0][0x388] ;  /* 0x00007100ff0a77ac */ /* 0x000e620008000a00 */
[----:B------:R-:W-:Y:S01]  /*0170*/  IMAD.U32 R4, RZ, RZ, UR7 ;  /* 0x00000007ff047e24 */ /* 0x000fe2000f8e00ff */
[----:B0-----:R-:W-:-:S04]  /*0180*/  ISETP.LT.U32.AND P0, PT, R0, UR6, PT ;  /* 0x0000000600007c0c */ /* 0x001fc8000bf01070 */
[----:B------:R-:W-:Y:S01]  /*0190*/  ISETP.GT.U32.AND.EX P0, PT, R2, RZ, PT, P0 ;  /* 0x000000ff0200720c */ /* 0x000fe20003f04100 */
[C---:B------:R-:W-:Y:S01]  /*01a0*/  VIADD R2, R0.reuse, 0x100 ;  /* 0x0000010000027836 */ /* 0x040fe20000000000 */
[----:B------:R-:W-:-:S04]  /*01b0*/  IADD3 R0, P2, PT, R0, UR4, RZ ;  /* 0x0000000400007c10 */ /* 0x000fc8000ff5e0ff */
[----:B------:R-:W-:Y:S01]  /*01c0*/  ISETP.LT.U32.AND P1, PT, R2, UR6, PT ;  /* 0x0000000602007c0c */ /* 0x000fe2000bf21070 */
[----:B------:R-:W-:Y:S01]  /*01d0*/  IMAD.X R3, RZ, RZ, UR5, P2 ;  /* 0x00000005ff037e24 */ /* 0x000fe200090e06ff */
[----:B-1----:R-:W-:Y:S02]  /*01e0*/  LEA R2, P2, R0, UR10, 0x2 ;  /* 0x0000000a00027c11 */ /* 0x002fe4000f8410ff */
[----:B------:R-:W-:Y:S02]  /*01f0*/  ISETP.GT.U32.AND.EX P1, PT, R4, RZ, PT, P1 ;  /* 0x000000ff0400720c */ /* 0x000fe40003f24110 */
[----:B------:R-:W-:Y:S01]  /*0200*/  LEA.HI.X R3, R0, UR11, R3, 0x2, P2 ;  /* 0x0000000b00037c11 */ /* 0x000fe200090f1403 */
[----:B------:R-:W0:Y:S04]  /*0210*/  @P0 LDC R5, c[0x0][0x390] ;  /* 0x0000e400ff050b82 */ /* 0x000e280000000800 */
[----:B0-----:R0:W-:Y:S06]  /*0220*/  @P0 STG.E desc[UR8][R2.64], R5 ;  /* 0x0000000502000986 */ /* 0x0011ec000c101908 */
[----:B------:R-:W-:Y:S05]  /*0230*/  @!P1 EXIT ;  /* 0x000000000000994d */ /* 0x000fea0003800000 */
[----:B0-----:R-:W0:Y:S02]  /*0240*/  LDC R5, c[0x0][0x390] ;  /* 0x0000e400ff057b82 */ /* 0x001e240000000800 */
[----:B0-----:R-:W-:Y:S01]  /*0250*/  STG.E desc[UR8][R2.64+0x400], R5 ;  /* 0x0004000502007986 */ /* 0x001fe2000c101908 */
[----:B------:R-:W-:Y:S05]  /*0260*/  EXIT ;  /* 0x000000000000794d */ /* 0x000fea0003800000 */
.L_x_3:
        /* <DEDUP_REMOVED lines=9> */
.L_x_43:


//--------------------- .text._ZN3cub18CUB_300001_SM_10006detail11EmptyKernelIvEEvv --------------------------
	.section	.text._ZN3cub18CUB_300001_SM_10006detail11EmptyKernelIvEEvv,"ax",@progbits
	.align	128
        .global         _ZN3cub18CUB_300001_SM_10006detail11EmptyKernelIvEEvv
        .type           _ZN3cub18CUB_300001_SM_10006detail11EmptyKernelIvEEvv,@function
        .size           _ZN3cub18CUB_300001_SM_10006detail11EmptyKernelIvEEvv,(.L_x_44 - _ZN3cub18CUB_300001_SM_10006detail11EmptyKernelIvEEvv)
        .other          _ZN3cub18CUB_300001_SM_10006detail11EmptyKernelIvEEvv,@"STO_CUDA_ENTRY STV_DEFAULT"
_ZN3cub18CUB_300001_SM_10006detail11EmptyKernelIvEEvv:
.text._ZN3cub18CUB_300001_SM_10006detail11EmptyKernelIvEEvv:
[----:B------:R-:W-:Y:S01]  /*0000*/  LDC R1, c[0x0][0x37c] ;  /* 0x0000df00ff017b82 */ /* 0x000fe20000000800 */
[----:B------:R-:W-:Y:S05]  /*0010*/  EXIT ;  /* 0x000000000000794d */ /* 0x000fea0003800000 */
.L_x_4:
        /* <DEDUP_REMOVED lines=14> */
.L_x_44:


//--------------------- .text._Z22BFS_Bottom_Up_DirectedPiS_S_S_S_S_S_S_jj --------------------------
	.section	.text._Z22BFS_Bottom_Up_DirectedPiS_S_S_S_S_S_S_jj,"ax",@progbits
	.align	128
        .global         _Z22BFS_Bottom_Up_DirectedPiS_S_S_S_S_S_S_jj
        .type           _Z22BFS_Bottom_Up_DirectedPiS_S_S_S_S_S_S_jj,@function
        .size           _Z22BFS_Bottom_Up_DirectedPiS_S_S_S_S_S_S_jj,(.L_x_45 - _Z22BFS_Bottom_Up_DirectedPiS_S_S_S_S_S_S_jj)
        .other          _Z22BFS_Bottom_Up_DirectedPiS_S_S_S_S_S_S_jj,@"STO_CUDA_ENTRY STV_DEFAULT"
_Z22BFS_Bottom_Up_DirectedPiS_S_S_S_S_S_S_jj:
.text._Z22BFS_Bottom_Up_DirectedPiS_S_S_S_S_S_S_jj:
[----:B------:R-:W-:Y:S01]  /*0000*/  LDC R1, c[0x0][0x37c] ;  /* 0x0000df00ff017b82 */ /* 0x000fe20000000800 */
[----:B------:R-:W0:Y:S07]  /*0010*/  S2R R3, SR_TID.X ;  /* 0x0000000000037919 */ /* 0x000e2e0000002100 */
[----:B------:R-:W0:Y:S01]  /*0020*/  S2UR UR4, SR_CTAID.X ;  /* 0x00000000000479c3 */ /* 0x000e220000002500 */
[----:B------:R-:W1:Y:S07]  /*0030*/  LDCU UR5, c[0x0][0x3c0] ;  /* 0x00007800ff0577ac */ /* 0x000e6e0008000800 */
[----:B------:R-:W0:Y:S02]  /*0040*/  LDC R0, c[0x0][0x360] ;  /* 0x0000d800ff007b82 */ /* 0x000e240000000800 */
[----:B0-----:R-:W-:-:S05]  /*0050*/  IMAD R0, R0, UR4, R3 ;  /* 0x0000000400007c24 */ /* 0x001fca000f8e0203 */
[----:B-1----:R-:W-:-:S13]  /*0060*/  ISETP.GE.U32.AND P0, PT, R0, UR5, PT ;  /* 0x0000000500007c0c */ /* 0x002fda000bf06070 */
[----:B------:R-:W-:Y:S05]  /*0070*/  @P0 EXIT ;  /* 0x000000000000094d */ /* 0x000fea0003800000 */
[----:B------:R-:W0:Y:S02]  /*0080*/  LDCU.64 UR4, c[0x0][0x358] ;  /* 0x00006b00ff0477ac */ /* 0x000e240008000a00 */
.L_x_10:
[----:B-1----:R-:W1:Y:S02]  /*0090*/  LDC.64 R2, c[0x0][0x398] ;  /* 0x0000e600ff027b82 */ /* 0x002e640000000a00 */
[----:B-1----:R-:W-:-:S05]  /*00a0*/  IMAD.WIDE R2, R0, 0x4, R2 ;  /* 0x0000000400027825 */ /* 0x002fca00078e0202 */
[----:B0-----:R-:W2:Y:S01]  /*00b0*/  LDG.E R4, desc[UR4][R2.64] ;  /* 0x0000000402047981 */ /* 0x001ea2000c1e1900 */
[----:B------:R-:W-:Y:S01]  /*00c0*/  BSSY.RECONVERGENT B0, `(.L_x_5) ;  /* 0x000002a000007945 */ /* 0x000fe20003800200 */
[----:B--2---:R-:W-:-:S13]  /*00d0*/  ISETP.NE.AND P0, PT, R4, -0x1, PT ;  /* 0xffffffff0400780c */ /* 0x004fda0003f05270 */
[----:B------:R-:W-:Y:S05]  /*00e0*/  @P0 BRA `(.L_x_6) ;  /* 0x00000000009c0947 */ /* 0x000fea0003800000 */
[----:B------:R-:W0:Y:S02]  /*00f0*/  LDC.64 R4, c[0x0][0x390] ;  /* 0x0000e400ff047b82 */ /* 0x000e240000000a00 */
[----:B0-----:R-:W-:-:S05]  /*0100*/  IMAD.WIDE R4, R0, 0x4, R4 ;  /* 0x0000000400047825 */ /* 0x001fca00078e0204 */
[----:B------:R-:W2:Y:S04]  /*0110*/  LDG.E R13, desc[UR4][R4.64] ;  /* 0x00000004040d7981 */ /* 0x000ea8000c1e1900 */
[----:B------:R-:W2:Y:S02]  /*0120*/  LDG.E R12, desc[UR4][R4.64+0x4] ;  /* 0x00000404040c7981 */ /* 0x000ea4000c1e1900 */
[----:B--2---:R-:W-:-:S13]  /*0130*/  ISETP.GE.AND P0, PT, R13, R12, PT ;  /* 0x0000000c0d00720c */ /* 0x004fda0003f06270 */
[----:B------:R-:W-:Y:S05]  /*0140*/  @P0 BRA `(.L_x_6) ;  /* 0x0000000000840947 */ /* 0x000fea0003800000 */
[----:B------:R-:W0:Y:S08]  /*0150*/  LDC.64 R4, c[0x0][0x398] ;  /* 0x0000e600ff047b82 */ /* 0x000e300000000a00 */
[----:B------:R-:W1:Y:S08]  /*0160*/  LDC.64 R6, c[0x0][0x3b0] ;  /* 0x0000ec00ff067b82 */ /* 0x000e700000000a00 */
[----:B------:R-:W2:Y:S08]  /*0170*/  LDC.64 R8, c[0x0][0x380] ;  /* 0x0000e000ff087b82 */ /* 0x000eb00000000a00 */
[----:B------:R-:W3:Y:S02]  /*0180*/  LDC.64 R10, c[0x0][0x388] ;  /* 0x0000e200ff0a7b82 */ /* 0x000ee40000000a00 */
.L_x_9:
[----:B--23--:R-:W-:-:S06]  /*0190*/  IMAD.WIDE R14, R13, 0x4, R10 ;  /* 0x000000040d0e7825 */ /* 0x00cfcc00078e020a */
[----:B------:R-:W2:Y:S02]  /*01a0*/  LDG.E R15, desc[UR4][R14.64] ;  /* 0x000000040e0f7981 */ /* 0x000ea4000c1e1900 */
[----:B--2---:R-:W-:-:S06]  /*01b0*/  IMAD.WIDE R16, R15, 0x4, R8 ;  /* 0x000000040f107825 */ /* 0x004fcc00078e0208 */
[----:B------:R-:W2:Y:S01]  /*01c0*/  LDG.E R16, desc[UR4][R16.64] ;  /* 0x0000000410107981 */ /* 0x000ea2000c1e1900 */
[----:B------:R-:W-:Y:S01]  /*01d0*/  VIADD R13, R13, 0x1 ;  /* 0x000000010d0d7836 */ /* 0x000fe20000000000 */
[----:B------:R-:W-:Y:S04]  /*01e0*/  BSSY.RECONVERGENT B1, `(.L_x_7) ;  /* 0x0000016000017945 */ /* 0x000fe80003800200 */
[----:B------:R-:W-:Y:S02]  /*01f0*/  ISETP.LT.AND P2, PT, R13, R12, PT ;  /* 0x0000000c0d00720c */ /* 0x000fe40003f41270 */
[----:B--2---:R-:W-:-:S13]  /*0200*/  ISETP.NE.AND P0, PT, R16, RZ, PT ;  /* 0x000000ff1000720c */ /* 0x004fda0003f05270 */
[----:B------:R-:W-:Y:S05]  /*0210*/  @!P0 BRA `(.L_x_8) ;  /* 0x0000000000488947 */ /* 0x000fea0003800000 */
[----:B0-----:R-:W-:-:S06]  /*0220*/  IMAD.WIDE R14, R15, 0x4, R4 ;  /* 0x000000040f0e7825 */ /* 0x001fcc00078e0204 */
[----:B------:R-:W2:Y:S01]  /*0230*/  LDG.E R14, desc[UR4][R14.64] ;  /* 0x000000040e0e7981 */ /* 0x000ea2000c1e1900 */
[----:B------:R-:W-:Y:S01]  /*0240*/  VOTEU.ANY UR6, UPT, PT ;  /* 0x0000000000067886 */ /* 0x000fe200038e0100 */
[----:B------:R-:W0:Y:S01]  /*0250*/  LDC.64 R16, c[0x0][0x3b8] ;  /* 0x0000ee00ff107b82 */ /* 0x000e220000000a00 */
[----:B------:R-:W3:Y:S01]  /*0260*/  FLO.U32 R18, UR6 ;  /* 0x0000000600127d00 */ /* 0x000ee200080e0000 */
[----:B------:R-:W3:Y:S07]  /*0270*/  S2R R19, SR_LANEID ;  /* 0x0000000000137919 */ /* 0x000eee0000000000 */
[----:B------:R-:W0:Y:S01]  /*0280*/  POPC R21, UR6 ;  /* 0x0000000600157d09 */ /* 0x000e220008000000 */
[----:B---3--:R-:W-:Y:S01]  /*0290*/  ISETP.EQ.U32.AND P1, PT, R18, R19, PT ;  /* 0x000000131200720c */ /* 0x008fe20003f22070 */
[----:B--2---:R-:W-:-:S05]  /*02a0*/  VIADD R19, R14, 0x1 ;  /* 0x000000010e137836 */ /* 0x004fca0000000000 */
[----:B------:R-:W-:Y:S07]  /*02b0*/  STG.E desc[UR4][R2.64], R19 ;  /* 0x0000001302007986 */ /* 0x000fee000c101904 */
[----:B0-----:R-:W2:Y:S01]  /*02c0*/  @P1 ATOMG.E.ADD.STRONG.GPU PT, R17, desc[UR4][R16.64], R21 ;  /* 0x80000015101119a8 */ /* 0x001ea200081ef104 */
[----:B------:R-:W0:Y:S02]  /*02d0*/  S2R R20, SR_LTMASK ;  /* 0x0000000000147919 */ /* 0x000e240000003900 */
[----:B0-----:R-:W-:-:S06]  /*02e0*/  LOP3.LUT R20, R20, UR6, RZ, 0xc0, !PT ;  /* 0x0000000614147c12 */ /* 0x001fcc000f8ec0ff */
[----:B------:R-:W0:Y:S01]  /*02f0*/  POPC R20, R20 ;  /* 0x0000001400147309 */ /* 0x000e220000000000 */
[----:B--2---:R-:W0:Y:S02]  /*0300*/  SHFL.IDX PT, R15, R17, R18, 0x1f ;  /* 0x00001f12110f7589 */ /* 0x004e2400000e0000 */
[----:B0-----:R-:W-:-:S05]  /*0310*/  IADD3 R15, PT, PT, R15, R20, RZ ;  /* 0x000000140f0f7210 */ /* 0x001fca0007ffe0ff */
[----:B-1----:R-:W-:-:S05]  /*0320*/  IMAD.WIDE R14, R15, 0x4, R6 ;  /* 0x000000040f0e7825 */ /* 0x002fca00078e0206 */
[----:B------:R2:W-:Y:S02]  /*0330*/  STG.E desc[UR4][R14.64], R0 ;  /* 0x000000000e007986 */ /* 0x0005e4000c101904 */
.L_x_8:
[----:B------:R-:W-:Y:S05]  /*0340*/  BSYNC.RECONVERGENT B1 ;  /* 0x0000000000017941 */ /* 0x000fea0003800200 */
.L_x_7:
[----:B------:R-:W-:Y:S05]  /*0350*/  @!P0 BRA P2, `(.L_x_9) ;  /* 0xfffffffc008c8947 */ /* 0x000fea000103ffff */
.L_x_6:
[----:B------:R-:W-:Y:S05]  /*0360*/  BSYNC.RECONVERGENT B0 ;  /* 0x0000000000007941 */ /* 0x000fea0003800200 */
.L_x_5:
[----:B------:R-:W2:Y:S02]  /*0370*/  LDCU.64 UR6, c[0x0][0x3c0] ;  /* 0x00007800ff0677ac */ /* 0x000ea40008000a00 */
[----:B--2---:R-:W-:-:S04]  /*0380*/  IADD3 R0, PT, PT, R0, UR7, RZ ;  /* 0x0000000700007c10 */ /* 0x004fc8000fffe0ff */
[----:B------:R-:W-:-:S13]  /*0390*/  ISETP.GE.U32.AND P0, PT, R0, UR6, PT ;  /* 0x0000000600007c0c */ /* 0x000fda000bf06070 */
[----:B------:R-:W-:Y:S05]  /*03a0*/  @!P0 BRA `(.L_x_10) ;  /* 0xfffffffc00388947 */ /* 0x000fea000383ffff */
[----:B------:R-:W-:Y:S05]  /*03b0*/  EXIT ;  /* 0x000000000000794d */ /* 0x000fea0003800000 */
.L_x_11:
        /* <DEDUP_REMOVED lines=12> */
.L_x_45:


//--------------------- .text._Z13BFS_Bottom_UpPiS_S_S_S_S_S_S_jj --------------------------
	.section	.text._Z13BFS_Bottom_UpPiS_S_S_S_S_S_S_jj,"ax",@progbits
	.align	128
        .global         _Z13BFS_Bottom_UpPiS_S_S_S_S_S_S_jj
        .type           _Z13BFS_Bottom_UpPiS_S_S_S_S_S_S_jj,@function
        .size           _Z13BFS_Bottom_UpPiS_S_S_S_S_S_S_jj,(.L_x_46 - _Z13BFS_Bottom_UpPiS_S_S_S_S_S_S_jj)
        .other          _Z13BFS_Bottom_UpPiS_S_S_S_S_S_S_jj,@"STO_CUDA_ENTRY STV_DEFAULT"
_Z13BFS_Bottom_UpPiS_S_S_S_S_S_S_jj:
.text._Z13BFS_Bottom_UpPiS_S_S_S_S_S_S_jj:
        /* <DEDUP_REMOVED lines=9> */
.L_x_17:
        /* <DEDUP_REMOVED lines=16> */
.L_x_16:
        /* <DEDUP_REMOVED lines=27> */
.L_x_15:
[----:B------:R-:W-:Y:S05]  /*0340*/  BSYNC.RECONVERGENT B1 ;  /* 0x0000000000017941 */ /* 0x000fea0003800200 */
.L_x_14:
[----:B------:R-:W-:Y:S05]  /*0350*/  @!P0 BRA P2, `(.L_x_16) ;  /* 0xfffffffc008c8947 */ /* 0x000fea000103ffff */
.L_x_13:
[----:B------:R-:W-:Y:S05]  /*0360*/  BSYNC.RECONVERGENT B0 ;  /* 0x0000000000007941 */ /* 0x000fea0003800200 */
.L_x_12:
[----:B------:R-:W2:Y:S02]  /*0370*/  LDCU.64 UR6, c[0x0][0x3c0] ;  /* 0x00007800ff0677ac */ /* 0x000ea40008000a00 */
[----:B--2---:R-:W-:-:S04]  /*0380*/  IADD3 R0, PT, PT, R0, UR7, RZ ;  /* 0x0000000700007c10 */ /* 0x004fc8000fffe0ff */
[----:B------:R-:W-:-:S13]  /*0390*/  ISETP.GE.U32.AND P0, PT, R0, UR6, PT ;  /* 0x0000000600007c0c */ /* 0x000fda000bf06070 */
[----:B------:R-:W-:Y:S05]  /*03a0*/  @!P0 BRA `(.L_x_17) ;  /* 0xfffffffc00388947 */ /* 0x000fea000383ffff */
[----:B------:R-:W-:Y:S05]  /*03b0*/  EXIT ;  /* 0x000000000000794d */ /* 0x000fea0003800000 */
.L_x_18:
        /* <DEDUP_REMOVED lines=12> */
.L_x_46:


//--------------------- .text._Z12BFS_Top_DownPiS_S_S_S_S_S_i --------------------------
	.section	.text._Z12BFS_Top_DownPiS_S_S_S_S_S_i,"ax",@progbits
	.align	128
        .global         _Z12BFS_Top_DownPiS_S_S_S_S_S_i
        .type           _Z12BFS_Top_DownPiS_S_S_S_S_S_i,@function
        .size           _Z12BFS_Top_DownPiS_S_S_S_S_S_i,(.L_x_47 - _Z12BFS_Top_DownPiS_S_S_S_S_S_i)
        .other          _Z12BFS_Top_DownPiS_S_S_S_S_S_i,@"STO_CUDA_ENTRY STV_DEFAULT"
_Z12BFS_Top_DownPiS_S_S_S_S_S_i:
.text._Z12BFS_Top_DownPiS_S_S_S_S_S_i:
[----:B------:R-:W-:Y:S08]  /*0000*/  LDC R1, c[0x0][0x37c] ;  /* 0x0000df00ff017b82 */ /* 0x000ff00000000800 */
[----:B------:R-:W0:Y:S01]  /*0010*/  LDC.64 R2, c[0x0][0x3a0] ;  /* 0x0000e800ff027b82 */ /* 0x000e220000000a00 */
[----:B------:R-:W0:Y:S02]  /*0020*/  LDCU.64 UR6, c[0x0][0x358] ;  /* 0x00006b00ff0677ac */ /* 0x000e240008000a00 */
[----:B0-----:R-:W2:Y:S05]  /*0030*/  LDG.E R2, desc[UR6][R2.64] ;  /* 0x0000000602027981 */ /* 0x001eaa000c1e1900 */
[----:B------:R-:W0:Y:S01]  /*0040*/  S2UR UR4, SR_CTAID.X ;  /* 0x00000000000479c3 */ /* 0x000e220000002500 */
[----:B------:R-:W0:Y:S07]  /*0050*/  S2R R0, SR_TID.X ;  /* 0x0000000000007919 */ /* 0x000e2e0000002100 */
[----:B------:R-:W0:Y:S02]  /*0060*/  LDC R7, c[0x0][0x360] ;  /* 0x0000d800ff077b82 */ /* 0x000e240000000800 */
[----:B0-----:R-:W-:-:S05]  /*0070*/  IMAD R7, R7, UR4, R0 ;  /* 0x0000000407077c24 */ /* 0x001fca000f8e0200 */
[----:B--2---:R-:W-:-:S13]  /*0080*/  ISETP.GE.AND P0, PT, R7, R2, PT ;  /* 0x000000020700720c */ /* 0x004fda0003f06270 */
[----:B------:R-:W-:Y:S05]  /*0090*/  @P0 EXIT ;  /* 0x000000000000094d */ /* 0x000fea0003800000 */
[----:B------:R-:W0:Y:S02]  /*00a0*/  LDC.64 R4, c[0x0][0x398] ;  /* 0x0000e600ff047b82 */ /* 0x000e240000000a00 */
[----:B0-----:R-:W-:-:S06]  /*00b0*/  IMAD.WIDE R4, R7, 0x4, R4 ;  /* 0x0000000407047825 */ /* 0x001fcc00078e0204 */
[----:B------:R-:W0:Y:S01]  /*00c0*/  LDC.64 R6, c[0x0][0x388] ;  /* 0x0000e200ff067b82 */ /* 0x000e220000000a00 */
[----:B------:R-:W0:Y:S02]  /*00d0*/  LDG.E R5, desc[UR6][R4.64] ;  /* 0x0000000604057981 */ /* 0x000e24000c1e1900 */
[----:B0-----:R-:W-:-:S05]  /*00e0*/  IMAD.WIDE R6, R5, 0x4, R6 ;  /* 0x0000000405067825 */ /* 0x001fca00078e0206 */
[----:B------:R-:W2:Y:S04]  /*00f0*/  LDG.E R10, desc[UR6][R6.64] ;  /* 0x00000006060a7981 */ /* 0x000ea8000c1e1900 */
[----:B------:R-:W2:Y:S02]  /*0100*/  LDG.E R3, desc[UR6][R6.64+0x4] ;  /* 0x0000040606037981 */ /* 0x000ea4000c1e1900 */
[----:B--2---:R-:W-:-:S13]  /*0110*/  ISETP.GE.AND P0, PT, R10, R3, PT ;  /* 0x000000030a00720c */ /* 0x004fda0003f06270 */
[----:B------:R-:W-:Y:S05]  /*0120*/  @P0 EXIT ;  /* 0x000000000000094d */ /* 0x000fea0003800000 */
[----:B------:R-:W0:Y:S01]  /*0130*/  LDCU.64 UR4, c[0x0][0x390] ;  /* 0x00007200ff0477ac */ /* 0x000e220008000a00 */
[----:B------:R-:W-:Y:S02]  /*0140*/  SHF.R.S32.HI R0, RZ, 0x1f, R5 ;  /* 0x0000001fff007819 */ /* 0x000fe40000011405 */
[----:B0-----:R-:W-:-:S04]  /*0150*/  LEA R4, P0, R5, UR4, 0x2 ;  /* 0x0000000405047c11 */ /* 0x001fc8000f8010ff */
[----:B------:R-:W-:-:S05]  /*0160*/  LEA.HI.X R5, R5, UR5, R0, 0x2, P0 ;  /* 0x0000000505057c11 */ /* 0x000fca00080f1400 */
[----:B------:R-:W2:Y:S01]  /*0170*/  LDG.E R2, desc[UR6][R4.64] ;  /* 0x0000000604027981 */ /* 0x000ea2000c1e1900 */
[--C-:B------:R-:W-:Y:S01]  /*0180*/  IMAD.IADD R0, R3, 0x1, -R10.reuse ;  /* 0x0000000103007824 */ /* 0x100fe200078e0a0a */
[----:B------:R-:W-:Y:S04]  /*0190*/  BSSY.RECONVERGENT B0, `(.L_x_19) ;  /* 0x0000026000007945 */ /* 0x000fe80003800200 */
[----:B------:R-:W-:Y:S01]  /*01a0*/  LOP3.LUT P0, R11, R0, 0x3, RZ, 0xc0, !PT ;  /* 0x00000003000b7812 */ /* 0x000fe2000780c0ff */
[----:B------:R-:W-:Y:S02]  /*01b0*/  IMAD.MOV.U32 R0, RZ, RZ, R10 ;  /* 0x000000ffff007224 */ /* 0x000fe400078e000a */
[----:B--2---:R-:W-:-:S10]  /*01c0*/  VIADD R2, R2, 0x1 ;  /* 0x0000000102027836 */ /* 0x004fd40000000000 */
[----:B------:R-:W-:Y:S05]  /*01d0*/  @!P0 BRA `(.L_x_20) ;  /* 0x0000000000848947 */ /* 0x000fea0003800000 */
[----:B------:R-:W0:Y:S01]  /*01e0*/  LDC.64 R4, c[0x0][0x3a8] ;  /* 0x0000ea00ff047b82 */ /* 0x000e220000000a00 */
[----:B------:R-:W-:Y:S01]  /*01f0*/  IADD3 R11, PT, PT, -R11, RZ, RZ ;  /* 0x000000ff0b0b7210 */ /* 0x000fe20007ffe1ff */
[----:B------:R-:W-:-:S06]  /*0200*/  IMAD.MOV.U32 R0, RZ, RZ, R10 ;  /* 0x000000ffff007224 */ /* 0x000fcc00078e000a */
[----:B------:R-:W1:Y:S08]  /*0210*/  LDC.64 R6, c[0x0][0x390] ;  /* 0x0000e400ff067b82 */ /* 0x000e700000000a00 */
[----:B------:R-:W2:Y:S02]  /*0220*/  LDC.64 R8, c[0x0][0x380] ;  /* 0x0000e000ff087b82 */ /* 0x000ea40000000a00 */
.L_x_23:
[----:B-12---:R-:W-:-:S05]  /*0230*/  IMAD.WIDE R12, R0, 0x4, R8 ;  /* 0x00000004000c7825 */ /* 0x006fca00078e0208 */
[----:B------:R-:W1:Y:S02]  /*0240*/  LDG.E R15, desc[UR6][R12.64] ;  /* 0x000000060c0f7981 */ /* 0x000e64000c1e1900 */
[----:B-1----:R-:W-:-:S05]  /*0250*/  IMAD.WIDE R14, R15, 0x4, R6 ;  /* 0x000000040f0e7825 */ /* 0x002fca00078e0206 */
[----:B------:R-:W2:Y:S01]  /*0260*/  LDG.E R16, desc[UR6][R14.64] ;  /* 0x000000060e107981 */ /* 0x000ea2000c1e1900 */
[----:B------:R-:W-:Y:S01]  /*0270*/  VIADD R11, R11, 0x1 ;  /* 0x000000010b0b7836 */ /* 0x000fe20000000000 */
[----:B------:R-:W-:Y:S04]  /*0280*/  BSSY.RECONVERGENT B1, `(.L_x_21) ;  /* 0x0000014000017945 */ /* 0x000fe80003800200 */
[----:B------:R-:W-:Y:S02]  /*0290*/  ISETP.NE.AND P0, PT, R11, RZ, PT ;  /* 0x000000ff0b00720c */ /* 0x000fe40003f05270 */
[----:B--2---:R-:W-:-:S13]  /*02a0*/  ISETP.NE.AND P1, PT, R16, -0x1, PT ;  /* 0xffffffff1000780c */ /* 0x004fda0003f25270 */
[----:B------:R-:W-:Y:S05]  /*02b0*/  @P1 BRA `(.L_x_22) ;  /* 0x0000000000401947 */ /* 0x000fea0003800000 */
[----:B------:R-:W1:Y:S01]  /*02c0*/  S2R R19, SR_LANEID ;  /* 0x0000000000137919 */ /* 0x000e620000000000 */
[----:B------:R-:W-:Y:S01]  /*02d0*/  VOTEU.ANY UR4, UPT, PT ;  /* 0x0000000000047886 */ /* 0x000fe200038e0100 */
[----:B------:R-:W2:Y:S01]  /*02e0*/  LDC.64 R16, c[0x0][0x3b0] ;  /* 0x0000ec00ff107b82 */ /* 0x000ea20000000a00 */
[----:B------:R-:W1:Y:S01]  /*02f0*/  FLO.U32 R20, UR4 ;  /* 0x0000000400147d00 */ /* 0x000e6200080e0000 */
[----:B------:R-:W-:Y:S07]  /*0300*/  STG.E desc[UR6][R14.64], R2 ;  /* 0x000000020e007986 */ /* 0x000fee000c101906 */
[----:B------:R-:W2:Y:S01]  /*0310*/  POPC R21, UR4 ;  /* 0x0000000400157d09 */ /* 0x000ea20008000000 */
[----:B-1----:R-:W-:-:S13]  /*0320*/  ISETP.EQ.U32.AND P1, PT, R20, R19, PT ;  /* 0x000000131400720c */ /* 0x002fda0003f22070 */
[----:B--2---:R-:W2:Y:S04]  /*0330*/  @P1 ATOMG.E.ADD.STRONG.GPU PT, R17, desc[UR6][R16.64], R21 ;  /* 0x80000015101119a8 */ /* 0x004ea800081ef106 */
[----:B------:R-:W3:Y:S01]  /*0340*/  LDG.E R13, desc[UR6][R12.64] ;  /* 0x000000060c0d7981 */ /* 0x000ee2000c1e1900 */
[----:B------:R-:W1:Y:S02]  /*0350*/  S2R R18, SR_LTMASK ;  /* 0x0000000000127919 */ /* 0x000e640000003900 */
[----:B-1----:R-:W-:-:S06]  /*0360*/  LOP3.LUT R22, R18, UR4, RZ, 0xc0, !PT ;  /* 0x0000000412167c12 */ /* 0x002fcc000f8ec0ff */
[----:B------:R-:W1:Y:S01]  /*0370*/  POPC R22, R22 ;  /* 0x0000001600167309 */ /* 0x000e620000000000 */
[----:B--2---:R-:W1:Y:S02]  /*0380*/  SHFL.IDX PT, R19, R17, R20, 0x1f ;  /* 0x00001f1411137589 */ /* 0x004e6400000e0000 */
[----:B-1----:R-:W-:-:S05]  /*0390*/  IADD3 R19, PT, PT, R19, R22, RZ ;  /* 0x0000001613137210 */ /* 0x002fca0007ffe0ff */
[----:B0-----:R-:W-:-:S05]  /*03a0*/  IMAD.WIDE R18, R19, 0x4, R4 ;  /* 0x0000000413127825 */ /* 0x001fca00078e0204 */
[----:B---3--:R1:W-:Y:S02]  /*03b0*/  STG.E desc[UR6][R18.64], R13 ;  /* 0x0000000d12007986 */ /* 0x0083e4000c101906 */
.L_x_22:
[----:B------:R-:W-:Y:S05]  /*03c0*/  BSYNC.RECONVERGENT B1 ;  /* 0x0000000000017941 */ /* 0x000fea0003800200 */
.L_x_21:
[----:B------:R-:W-:Y:S01]  /*03d0*/  VIADD R0, R0, 0x1 ;  /* 0x0000000100007836 */ /* 0x000fe20000000000 */
[----:B------:R-:W-:Y:S06]  /*03e0*/  @P0 BRA `(.L_x_23) ;  /* 0xfffffffc00900947 */ /* 0x000fec000383ffff */
.L_x_20:
[----:B------:R-:W-:Y:S05]  /*03f0*/  BSYNC.RECONVERGENT B0 ;  /* 0x0000000000007941 */ /* 0x000fea0003800200 */
.L_x_19:
[----:B0-----:R-:W-:-:S05]  /*0400*/  IMAD.IADD R4, R10, 0x1, -R3 ;  /* 0x000000010a047824 */ /* 0x001fca00078e0a03 */
[----:B------:R-:W-:-:S13]  /*0410*/  ISETP.GT.U32.AND P0, PT, R4, -0x4, PT ;  /* 0xfffffffc0400780c */ /* 0x000fda0003f04070 */
[----:B------:R-:W-:Y:S05]  /*0420*/  @P0 EXIT ;  /* 0x000000000000094d */ /* 0x000fea0003800000 */
[----:B------:R-:W0:Y:S01]  /*0430*/  LDC.64 R6, c[0x0][0x3a8] ;  /* 0x0000ea00ff067b82 */ /* 0x000e220000000a00 */
[----:B------:R-:W2:Y:S01]  /*0440*/  LDCU.64 UR4, c[0x0][0x380] ;  /* 0x00007000ff0477ac */ /* 0x000ea20008000a00 */
[----:B------:R-:W-:-:S06]  /*0450*/  IADD3 R3, PT, PT, -R3, R0, RZ ;  /* 0x0000000003037210 */ /* 0x000fcc0007ffe1ff */
[----:B------:R-:W3:Y:S01]  /*0460*/  LDC.64 R4, c[0x0][0x390] ;  /* 0x0000e400ff047b82 */ /* 0x000ee20000000a00 */
[----:B--2---:R-:W-:-:S04]  /*0470*/  UIADD3 UR4, UP0, UPT, UR4, 0x8, URZ ;  /* 0x0000000804047890 */ /* 0x004fc8000ff1e0ff */
[----:B------:R-:W-:-:S12]  /*0480*/  UIADD3.X UR5, UPT, UPT, URZ, UR5, URZ, UP0, !UPT ;  /* 0x00000005ff057290 */ /* 0x000fd800087fe4ff */
.L_x_32:
[----:B------:R-:W-:Y:S02]  /*0490*/  IMAD.U32 R8, RZ, RZ, UR4 ;  /* 0x00000004ff087e24 */ /* 0x000fe4000f8e00ff */
[----:B-1----:R-:W-:Y:S02]  /*04a0*/  IMAD.U32 R9, RZ, RZ, UR5 ;  /* 0x00000005ff097e24 */ /* 0x002fe4000f8e00ff */
[----:B------:R-:W-:-:S05]  /*04b0*/  IMAD.WIDE R8, R0, 0x4, R8 ;  /* 0x0000000400087825 */ /* 0x000fca00078e0208 */
[----:B-1----:R-:W3:Y:S02]  /*04c0*/  LDG.E R13, desc[UR6][R8.64+-0x8] ;  /* 0xfffff806080d7981 */ /* 0x002ee4000c1e1900 */
[----:B---3--:R-:W-:-:S05]  /*04d0*/  IMAD.WIDE R12, R13, 0x4, R4 ;  /* 0x000000040d0c7825 */ /* 0x008fca00078e0204 */
[----:B------:R-:W2:Y:S01]  /*04e0*/  LDG.E R10, desc[UR6][R12.64] ;  /* 0x000000060c0a7981 */ /* 0x000ea2000c1e1900 */
[----:B------:R-:W-:Y:S01]  /*04f0*/  BSSY.RECONVERGENT B0, `(.L_x_24) ;  /* 0x0000013000007945 */ /* 0x000fe20003800200 */
        /* <DEDUP_REMOVED lines=18> */
.L_x_25:
[----:B------:R-:W-:Y:S05]  /*0620*/  BSYNC.RECONVERGENT B0 ;  /* 0x0000000000007941 */ /* 0x000fea0003800200 */
.L_x_24:
[----:B------:R-:W2:Y:S02]  /*0630*/  LDG.E R13, desc[UR6][R8.64+-0x4] ;  /* 0xfffffc06080d7981 */ /* 0x000ea4000c1e1900 */
[----:B--2---:R-:W-:-:S05]  /*0640*/  IMAD.WIDE R12, R13, 0x4, R4 ;  /* 0x000000040d0c7825 */ /* 0x004fca00078e0204 */
[----:B-1----:R-:W2:Y:S01]  /*0650*/  LDG.E R10, desc[UR6][R12.64] ;  /* 0x000000060c0a7981 */ /* 0x002ea2000c1e1900 */
        /* <DEDUP_REMOVED lines=16> */
[----:B-1----:R-:W-:-:S04]  /*0760*/  IMAD.IADD R11, R11, 0x1, R18 ;  /* 0x000000010b0b7824 */ /* 0x002fc800078e0212 */
[----:B0-----:R-:W-:-:S05]  /*0770*/  IMAD.WIDE R10, R11, 0x4, R6 ;  /* 0x000000040b0a7825 */ /* 0x001fca00078e0206 */
[----:B---3--:R1:W-:Y:S02]  /*0780*/  STG.E desc[UR6][R10.64], R17 ;  /* 0x000000110a007986 */ /* 0x0083e4000c101906 */
.L_x_27:
[----:B------:R-:W-:Y:S05]  /*0790*/  BSYNC.RECONVERGENT B0 ;  /* 0x0000000000007941 */ /* 0x000fea0003800200 */
.L_x_26:
        /* <DEDUP_REMOVED lines=22> */
.L_x_29:
[----:B------:R-:W-:Y:S05]  /*0900*/  BSYNC.RECONVERGENT B0 ;  /* 0x0000000000007941 */ /* 0x000fea0003800200 */
.L_x_28:
[----:B------:R-:W2:Y:S02]  /*0910*/  LDG.E R13, desc[UR6][R8.64+0x4] ;  /* 0x00000406080d7981 */ /* 0x000ea4000c1e1900 */
[----:B--2---:R-:W-:-:S05]  /*0920*/  IMAD.WIDE R12, R13, 0x4, R4 ;  /* 0x000000040d0c7825 */ /* 0x004fca00078e0204 */
[----:B-1----:R-:W2:Y:S01]  /*0930*/  LDG.E R10, desc[UR6][R12.64] ;  /* 0x000000060c0a7981 */ /* 0x002ea2000c1e1900 */
[----:B------:R-:W-:Y:S01]  /*0940*/  IADD3 R3, PT, PT, R3, 0x4, RZ ;  /* 0x0000000403037810 */ /* 0x000fe20007ffe0ff */
[----:B------:R-:W-:Y:S03]  /*0950*/  BSSY.RECONVERGENT B0, `(.L_x_30) ;  /* 0x0000014000007945 */ /* 0x000fe60003800200 */
        /* <DEDUP_REMOVED lines=19> */
.L_x_31:
[----:B------:R-:W-:Y:S05]  /*0a90*/  BSYNC.RECONVERGENT B0 ;  /* 0x0000000000007941 */ /* 0x000fea0003800200 */
.L_x_30:
[----:B------:R-:W-:Y:S01]  /*0aa0*/  IADD3 R0, PT, PT, R0, 0x4, RZ ;  /* 0x0000000400007810 */ /* 0x000fe20007ffe0ff */
[----:B------:R-:W-:Y:S06]  /*0ab0*/  @P0 BRA `(.L_x_32) ;  /* 0xfffffff800740947 */ /* 0x000fec000383ffff */
[----:B------:R-:W-:Y:S05]  /*0ac0*/  EXIT ;  /* 0x000000000000794d */ /* 0x000fea0003800000 */
.L_x_33:
        /* <DEDUP_REMOVED lines=11> */
.L_x_47:


//--------------------- .text._Z8BFS_FILLPiS_S_   --------------------------
	.section	.text._Z8BFS_FILLPiS_S_,"ax",@progbits
	.align	128
        .global         _Z8BFS_FILLPiS_S_
        .type           _Z8BFS_FILLPiS_S_,@function
        .size           _Z8BFS_FILLPiS_S_,(.L_x_48 - _Z8BFS_FILLPiS_S_)
        .other          _Z8BFS_FILLPiS_S_,@"STO_CUDA_ENTRY STV_DEFAULT"
_Z8BFS_FILLPiS_S_:
.text._Z8BFS_FILLPiS_S_:
        /* <DEDUP_REMOVED lines=13> */
[----:B------:R-:W0:Y:S01]  /*00d0*/  LDG.E R3, desc[UR4][R2.64] ;  /* 0x0000000402037981 */ /* 0x000e22000c1e1900 */
[----:B------:R-:W-:Y:S02]  /*00e0*/  HFMA2 R7, -RZ, RZ, 0, 5.9604644775390625e-08 ;  /* 0x00000001ff077431 */ /* 0x000fe400000001ff */
[----:B0-----:R-:W-:-:S05]  /*00f0*/  IMAD.WIDE R4, R3, 0x4, R4 ;  /* 0x0000000403047825 */ /* 0x001fca00078e0204 */
[----:B------:R-:W-:Y:S01]  /*0100*/  STG.E desc[UR4][R4.64], R7 ;  /* 0x0000000704007986 */ /* 0x000fe2000c101904 */
[----:B------:R-:W-:Y:S05]  /*0110*/  EXIT ;  /* 0x000000000000794d */ /* 0x000fea0003800000 */
.L_x_34:
        /* <DEDUP_REMOVED lines=14> */
.L_x_48:


//--------------------- .text._Z10FRONT_COPYPiS_S_ --------------------------
	.section	.text._Z10FRONT_COPYPiS_S_,"ax",@progbits
	.align	128
        .global         _Z10FRONT_COPYPiS_S_
        .type           _Z10FRONT_COPYPiS_S_,@function
        .size           _Z10FRONT_COPYPiS_S_,(.L_x_49 - _Z10FRONT_COPYPiS_S_)
        .other          _Z10FRONT_COPYPiS_S_,@"STO_CUDA_ENTRY STV_DEFAULT"
_Z10FRONT_COPYPiS_S_:
.text._Z10FRONT_COPYPiS_S_:
        /* <DEDUP_REMOVED lines=10> */
[----:B------:R-:W0:Y:S08]  /*00a0*/  LDC.64 R2, c[0x0][0x388] ;  /* 0x0000e200ff027b82 */ /* 0x000e300000000a00 */
[----:B------:R-:W1:Y:S01]  /*00b0*/  LDC.64 R4, c[0x0][0x380] ;  /* 0x0000e000ff047b82 */ /* 0x000e620000000a00 */
[----:B0-----:R-:W-:-:S06]  /*00c0*/  IMAD.WIDE R2, R7, 0x4, R2 ;  /* 0x0000000407027825 */ /* 0x001fcc00078e0202 */
[----:B------:R-:W2:Y:S01]  /*00d0*/  LDG.E R3, desc[UR4][R2.64] ;  /* 0x0000000402037981 */ /* 0x000ea2000c1e1900 */
[----:B-1----:R-:W-:-:S05]  /*00e0*/  IMAD.WIDE R4, R7, 0x4, R4 ;  /* 0x0000000407047825 */ /* 0x002fca00078e0204 */
[----:B--2---:R-:W-:Y:S01]  /*00f0*/  STG.E desc[UR4][R4.64], R3 ;  /* 0x0000000304007986 */ /* 0x004fe2000c101904 */
[----:B------:R-:W-:Y:S05]  /*0100*/  EXIT ;  /* 0x000000000000794d */ /* 0x000fea0003800000 */
.L_x_35:
        /* <DEDUP_REMOVED lines=15> */
.L_x_49:


//--------------------- .text._Z9Check_BFSPiiS_S_ji --------------------------
	.section	.text._Z9Check_BFSPiiS_S_ji,"ax",@progbits
	.align	128
        .global         _Z9Check_BFSPiiS_S_ji
        .type           _Z9Check_BFSPiiS_S_ji,@function
        .size           _Z9Check_BFSPiiS_S_ji,(.L_x_50 - _Z9Check_BFSPiiS_S_ji)
        .other          _Z9Check_BFSPiiS_S_ji,@"STO_CUDA_ENTRY STV_DEFAULT"
_Z9Check_BFSPiiS_S_ji:
.text._Z9Check_BFSPiiS_S_ji:
[----:B------:R-:W-:Y:S01]  /*0000*/  LDC R1, c[0x0][0x37c] ;  /* 0x0000df00ff017b82 */ /* 0x000fe20000000800 */
[----:B------:R-:W0:Y:S01]  /*0010*/  S2R R0, SR_CTAID.X ;  /* 0x0000000000007919 */ /* 0x000e220000002500 */
[----:B------:R-:W0:Y:S01]  /*0020*/  LDCU UR4, c[0x0][0x360] ;  /* 0x00006c00ff0477ac */ /* 0x000e220008000800 */
[----:B------:R-:W0:Y:S01]  /*0030*/  S2R R3, SR_TID.X ;  /* 0x0000000000037919 */ /* 0x000e220000002100 */
[----:B------:R-:W1:Y:S01]  /*0040*/  LDCU UR5, c[0x0][0x388] ;  /* 0x00007100ff0577ac */ /* 0x000e620008000800 */
[----:B------:R-:W2:Y:S01]  /*0050*/  LDCU UR8, c[0x0][0x388] ;  /* 0x00007100ff0877ac */ /* 0x000ea20008000800 */
[----:B------:R-:W3:Y:S01]  /*0060*/  LDCU UR6, c[0x0][0x3a0] ;  /* 0x00007400ff0677ac */ /* 0x000ee20008000800 */
[----:B------:R-:W4:Y:S01]  /*0070*/  LDCU UR7, c[0x0][0x3a4] ;  /* 0x00007480ff0777ac */ /* 0x000f220008000800 */
[----:B0-----:R-:W-:-:S05]  /*0080*/  IMAD R0, R0, UR4, R3 ;  /* 0x0000000400007c24 */ /* 0x001fca000f8e0203 */
[----:B-1----:R-:W-:-:S13]  /*0090*/  ISETP.GE.AND P0, PT, R0, UR5, PT ;  /* 0x0000000500007c0c */ /* 0x002fda000bf06270 */
[----:B--234-:R-:W-:Y:S05]  /*00a0*/  @P0 EXIT ;  /* 0x000000000000094d */ /* 0x01cfea0003800000 */
[----:B------:R-:W0:Y:S08]  /*00b0*/  LDC.64 R8, c[0x0][0x358] ;  /* 0x0000d600ff087b82 */ /* 0x000e300000000a00 */
[----:B------:R-:W1:Y:S02]  /*00c0*/  LDC.64 R4, c[0x0][0x380] ;  /* 0x0000e000ff047b82 */ /* 0x000e640000000a00 */
.L_x_39:
[----:B0-----:R-:W-:Y:S01]  /*00d0*/  R2UR UR4, R8 ;  /* 0x00000000080472ca */ /* 0x001fe200000e0000 */
[----:B-1----:R-:W-:Y:S01]  /*00e0*/  IMAD.WIDE R2, R0, 0x4, R4 ;  /* 0x0000000400027825 */ /* 0x002fe200078e0204 */
[----:B------:R-:W-:-:S13]  /*00f0*/  R2UR UR5, R9 ;  /* 0x00000000090572ca */ /* 0x000fda00000e0000 */
[----:B------:R-:W2:Y:S01]  /*0100*/  LDG.E R2, desc[UR4][R2.64] ;  /* 0x0000000402027981 */ /* 0x000ea2000c1e1900 */
[----:B------:R-:W-:Y:S01]  /*0110*/  VIADD R0, R0, UR6 ;  /* 0x0000000600007c36 */ /* 0x000fe20008000000 */
[----:B------:R-:W-:Y:S04]  /*0120*/  BSSY.RECONVERGENT B0, `(.L_x_36) ;  /* 0x0000019000007945 */ /* 0x000fe80003800200 */
[----:B------:R-:W-:Y:S02]  /*0130*/  ISETP.GE.AND P0, PT, R0, UR8, PT ;  /* 0x0000000800007c0c */ /* 0x000fe4000bf06270 */
[----:B--2---:R-:W-:-:S13]  /*0140*/  ISETP.NE.AND P1, PT, R2, -0x1, PT ;  /* 0xffffffff0200780c */ /* 0x004fda0003f25270 */
[----:B------:R-:W-:Y:S05]  /*0150*/  @P1 BRA `(.L_x_37) ;  /* 0x0000000000281947 */ /* 0x000fea0003800000 */
[----:B------:R-:W0:Y:S01]  /*0160*/  S2R R2, SR_LANEID ;  /* 0x0000000000027919 */ /* 0x000e220000000000 */
[----:B------:R-:W-:Y:S02]  /*0170*/  VOTEU.ANY UR4, UPT, PT ;  /* 0x0000000000047886 */ /* 0x000fe400038e0100 */
[----:B------:R-:W-:Y:S02]  /*0180*/  UFLO.U32 UR5, UR4 ;  /* 0x00000004000572bd */ /* 0x000fe400080e0000 */
[----:B------:R-:W1:Y:S04]  /*0190*/  POPC R7, UR4 ;  /* 0x0000000400077d09 */ /* 0x000e680008000000 */
[----:B0-----:R-:W-:Y:S02]  /*01a0*/  ISETP.EQ.U32.AND P1, PT, R2, UR5, PT ;  /* 0x0000000502007c0c */ /* 0x001fe4000bf22070 */
[----:B------:R-:W1:Y:S11]  /*01b0*/  LDC.64 R2, c[0x0][0x390] ;  /* 0x0000e400ff027b82 */ /* 0x000e760000000a00 */
[----:B------:R-:W-:-:S02]  /*01c0*/  @P1 R2UR UR4, R8 ;  /* 0x00000000080412ca */ /* 0x000fc400000e0000 */
[----:B------:R-:W-:-:S13]  /*01d0*/  @P1 R2UR UR5, R9 ;  /* 0x00000000090512ca */ /* 0x000fda00000e0000 */
[----:B-1----:R0:W-:Y:S01]  /*01e0*/  @P1 REDG.E.ADD.STRONG.GPU desc[UR4][R2.64], R7 ;  /* 0x000000070200198e */ /* 0x0021e2000c12e104 */
[----:B------:R-:W-:Y:S05]  /*01f0*/  BRA `(.L_x_38) ;  /* 0x00000000002c7947 */ /* 0x000fea0003800000 */
.L_x_37:
[----:B------:R-:W-:-:S13]  /*0200*/  ISETP.NE.AND P1, PT, R2, UR7, PT ;  /* 0x0000000702007c0c */ /* 0x000fda000bf25270 */
        /* <DEDUP_REMOVED lines=9> */
[----:B-1----:R1:W-:Y:S02]  /*02a0*/  @P1 REDG.E.ADD.STRONG.GPU desc[UR4][R2.64], R7 ;  /* 0x000000070200198e */ /* 0x0023e4000c12e104 */
.L_x_38:
[----:B------:R-:W-:Y:S05]  /*02b0*/  BSYNC.RECONVERGENT B0 ;  /* 0x0000000000007941 */ /* 0x000fea0003800200 */
.L_x_36:
[----:B------:R-:W-:Y:S05]  /*02c0*/  @!P0 BRA `(.L_x_39) ;  /* 0xfffffffc00808947 */ /* 0x000fea000383ffff */
[----:B------:R-:W-:Y:S05]  /*02d0*/  EXIT ;  /* 0x000000000000794d */ /* 0x000fea0003800000 */
.L_x_40:
        /* <DEDUP_REMOVED lines=10> */
.L_x_50:


//--------------------- .text._Z4INITPiS_S_jS_    --------------------------
	.section	.text._Z4INITPiS_S_jS_,"ax",@progbits
	.align	128
        .global         _Z4INITPiS_S_jS_
        .type           _Z4INITPiS_S_jS_,@function
        .size           _Z4INITPiS_S_jS_,(.L_x_51 - _Z4INITPiS_S_jS_)
        .other          _Z4INITPiS_S_jS_,@"STO_CUDA_ENTRY STV_DEFAULT"
_Z4INITPiS_S_jS_:
.text._Z4INITPiS_S_jS_:
[----:B------:R-:W-:Y:S08]  /*0000*/  LDC R1, c[0x0][0x37c] ;  /* 0x0000df00ff017b82 */ /* 0x000ff00000000800 */
[----:B------:R-:W0:Y:S01]  /*0010*/  LDC R3, c[0x0][0x398] ;  /* 0x0000e600ff037b82 */ /* 0x000e220000000800 */
[----:B------:R-:W1:Y:S07]  /*0020*/  LDCU.64 UR6, c[0x0][0x358] ;  /* 0x00006b00ff0677ac */ /* 0x000e6e0008000a00 */
[----:B------:R-:W0:Y:S08]  /*0030*/  LDC.64 R10, c[0x0][0x390] ;  /* 0x0000e400ff0a7b82 */ /* 0x000e300000000a00 */
[----:B------:R-:W2:Y:S01]  /*0040*/  LDC.64 R4, c[0x0][0x388] ;  /* 0x0000e200ff047b82 */ /* 0x000ea20000000a00 */
[----:B------:R-:W3:Y:S07]  /*0050*/  S2R R9, SR_TID.X ;  /* 0x0000000000097919 */ /* 0x000eee0000002100 */
[----:B------:R-:W4:Y:S01]  /*0060*/  LDC.64 R6, c[0x0][0x380] ;  /* 0x0000e000ff067b82 */ /* 0x000f220000000a00 */
[----:B0-----:R-:W-:-:S06]  /*0070*/  IMAD.WIDE.U32 R2, R3, 0x4, R10 ;  /* 0x0000000403027825 */ /* 0x001fcc00078e000a */
[----:B-1----:R-:W2:Y:S02]  /*0080*/  LDG.E R3, desc[UR6][R2.64] ;  /* 0x0000000602037981 */ /* 0x002ea4000c1e1900 */
[----:B--2---:R-:W-:-:S06]  /*0090*/  IMAD.WIDE R4, R3, 0x4, R4 ;  /* 0x0000000403047825 */ /* 0x004fcc00078e0204 */
[----:B------:R-:W3:Y:S01]  /*00a0*/  LDG.E R4, desc[UR6][R4.64] ;  /* 0x0000000604047981 */ /* 0x000ee2000c1e1900 */
[----:B------:R-:W0:Y:S01]  /*00b0*/  S2R R0, SR_LANEID ;  /* 0x0000000000007919 */ /* 0x000e220000000000 */
[----:B---3--:R-:W-:-:S05]  /*00c0*/  IADD3 R9, PT, PT, R4, R9, RZ ;  /* 0x0000000904097210 */ /* 0x008fca0007ffe0ff */
[----:B----4-:R-:W-:-:S06]  /*00d0*/  IMAD.WIDE R6, R9, 0x4, R6 ;  /* 0x0000000409067825 */ /* 0x010fcc00078e0206 */
[----:B------:R-:W2:Y:S01]  /*00e0*/  LDG.E R7, desc[UR6][R6.64] ;  /* 0x0000000606077981 */ /* 0x000ea2000c1e1900 */
[----:B------:R-:W1:Y:S01]  /*00f0*/  LDC.64 R8, c[0x0][0x3a0] ;  /* 0x0000e800ff087b82 */ /* 0x000e620000000a00 */
[----:B------:R-:W-:Y:S01]  /*0100*/  VOTEU.ANY UR4, UPT, PT ;  /* 0x0000000000047886 */ /* 0x000fe200038e0100 */
[----:B------:R-:W-:Y:S01]  /*0110*/  HFMA2 R5, -RZ, RZ, 0, 5.9604644775390625e-08 ;  /* 0x00000001ff057431 */ /* 0x000fe200000001ff */
[----:B------:R-:W-:Y:S02]  /*0120*/  UFLO.U32 UR5, UR4 ;  /* 0x00000004000572bd */ /* 0x000fe400080e0000 */
[----:B------:R-:W-:-:S04]  /*0130*/  UPOPC UR4, UR4 ;  /* 0x00000004000472bf */ /* 0x000fc80008000000 */
[----:B0-----:R-:W-:Y:S01]  /*0140*/  ISETP.EQ.U32.AND P0, PT, R0, UR5, PT ;  /* 0x0000000500007c0c */ /* 0x001fe2000bf02070 */
[----:B--2---:R-:W-:Y:S01]  /*0150*/  IMAD.WIDE R2, R7, 0x4, R10 ;  /* 0x0000000407027825 */ /* 0x004fe200078e020a */
[----:B------:R-:W-:-:S04]  /*0160*/  IADD3 R11, PT, PT, RZ, -UR4, RZ ;  /* 0x80000004ff0b7c10 */ /* 0x000fc8000fffe0ff */
[----:B------:R-:W-:Y:S07]  /*0170*/  STG.E desc[UR6][R2.64], R5 ;  /* 0x0000000502007986 */ /* 0x000fee000c101906 */
[----:B-1----:R-:W-:Y:S01]  /*0180*/  @P0 REDG.E.ADD.STRONG.GPU desc[UR6][R8.64], R11 ;  /* 0x0000000b0800098e */ /* 0x002fe2000c12e106 */
[----:B------:R-:W-:Y:S05]  /*0190*/  EXIT ;  /* 0x000000000000794d */ /* 0x000fea0003800000 */
.L_x_41:
        /* <DEDUP_REMOVED lines=14> */
.L_x_51:


//--------------------- .nv.shared.reserved.0     --------------------------
	.section	.nv.shared.reserved.0,"aw",@nobits
	.weak		__nv_reservedSMEM_offset_0_alias
	.size		__nv_reservedSMEM_offset_0_alias, 0, 64
	.other		__nv_reservedSMEM_offset_0_alias,@"STO_CUDA_RESERVED_SHARED STV_DEFAULT"
__nv_reservedSMEM_offset_0_alias:
	.zero		0
	.zero		64


//--------------------- .nv.global                --------------------------
	.section	.nv.global,"aw",@nobits
.nv.global:
	.type		_ZN34_INTERNAL_4344a637_4_k_cu_ff2cffb76thrust24THRUST_300001_SM_1000_NS3seqE,@object
	.size		_ZN34_INTERNAL_4344a637_4_k_cu_ff2cffb76thrust24THRUST_300001_SM_1000_NS3seqE,(_ZN34_INTERNAL_4344a637_4_k_cu_ff2cffb74cuda3std3__48in_placeE - _ZN34_INTERNAL_4344a637_4_k_cu_ff2cffb76thrust24THRUST_300001_SM_1000_NS3seqE)
_ZN34_INTERNAL_4344a637_4_k_cu_ff2cffb76thrust24THRUST_300001_SM_1000_NS3seqE:
	.zero		1
	.type		_ZN34_INTERNAL_4344a637_4_k_cu_ff2cffb74cuda3std3__48in_placeE,@object
	.size		_ZN34_INTERNAL_4344a637_4_k_cu_ff2cffb74cuda3std3__48in_placeE,(_ZN34_INTERNAL_4344a637_4_k_cu_ff2cffb74cuda3std6ranges3__45__cpo4sizeE - _ZN34_INTERNAL_4344a637_4_k_cu_ff2cffb74cuda3std3__48in_placeE)
_ZN34_INTERNAL_4344a637_4_k_cu_ff2cffb74cuda3std3__48in_placeE:
	.zero		1
	.type		_ZN34_INTERNAL_4344a637_4_k_cu_ff2cffb74cuda3std6ranges3__45__cpo4sizeE,@object
	.size		_ZN34_INTERNAL_4344a637_4_k_cu_ff2cffb74cuda3std6ranges3__45__cpo4sizeE,(_ZN34_INTERNAL_4344a637_4_k_cu_ff2cffb76thrust24THRUST_300001_SM_1000_NS12placeholders2_3E - _ZN34_INTERNAL_4344a637_4_k_cu_ff2cffb74cuda3std6ranges3__45__cpo4sizeE)
_ZN34_INTERNAL_4344a637_4_k_cu_ff2cffb74cuda3std6ranges3__45__cpo4sizeE:
	.zero		1
	.type		_ZN34_INTERNAL_4344a637_4_k_cu_ff2cffb76thrust24THRUST_300001_SM_1000_NS12placeholders2_3E,@object
	.size		_ZN34_INTERNAL_4344a637_4_k_cu_ff2cffb76thrust24THRUST_300001_SM_1000_NS12placeholders2_3E,(_ZN34_INTERNAL_4344a637_4_k_cu_ff2cffb74cuda3std3__45__cpo6cbeginE - _ZN34_INTERNAL_4344a637_4_k_cu_ff2cffb76thrust24THRUST_300001_SM_1000_NS12placeholders2_3E)
_ZN34_INTERNAL_4344a637_4_k_cu_ff2cffb76thrust24THRUST_300001_SM_1000_NS12placeholders2_3E:
	.zero		1
	.type		_ZN34_INTERNAL_4344a637_4_k_cu_ff2cffb74cuda3std3__45__cpo6cbeginE,@object
	.size		_ZN34_INTERNAL_4344a637_4_k_cu_ff2cffb74cuda3std3__45__cpo6cbeginE,(_ZN34_INTERNAL_4344a637_4_k_cu_ff2cffb74cuda3std6ranges3__45__cpo6cbeginE - _ZN34_INTERNAL_4344a637_4_k_cu_ff2cffb74cuda3std3__45__cpo6cbeginE)
_ZN34_INTERNAL_4344a637_4_k_cu_ff2cffb74cuda3std3__45__cpo6cbeginE:
	.zero		1
	.type		_ZN34_INTERNAL_4344a637_4_k_cu_ff2cffb74cuda3std6ranges3__45__cpo6cbeginE,@object
	.size		_ZN34_INTERNAL_4344a637_4_k_cu_ff2cffb74cuda3std6ranges3__45__cpo6cbeginE,(_ZN34_INTERNAL_4344a637_4_k_cu_ff2cffb76thrust24THRUST_300001_SM_1000_NS12placeholders2_7E - _ZN34_INTERNAL_4344a637_4_k_cu_ff2cffb74cuda3std6ranges3__45__cpo6cbeginE)
_ZN34_INTERNAL_4344a637_4_k_cu_ff2cffb74cuda3std6ranges3__45__cpo6cbeginE:
	.zero		1
	.type		_ZN34_INTERNAL_4344a637_4_k_cu_ff2cffb76thrust24THRUST_300001_SM_1000_NS12placeholders2_7E,@object
	.size		_ZN34_INTERNAL_4344a637_4_k_cu_ff2cffb76thrust24THRUST_300001_SM_1000_NS12placeholders2_7E,(_ZN34_INTERNAL_4344a637_4_k_cu_ff2cffb74cuda3std3__45__cpo7crbeginE - _ZN34_INTERNAL_4344a637_4_k_cu_ff2cffb76thrust24THRUST_300001_SM_1000_NS12placeholders2_7E)
_ZN34_INTERNAL_4344a637_4_k_cu_ff2cffb76thrust24THRUST_300001_SM_1000_NS12placeholders2_7E:
	.zero		1
	.type		_ZN34_INTERNAL_4344a637_4_k_cu_ff2cffb74cuda3std3__45__cpo7crbeginE,@object
	.size		_ZN34_INTERNAL_4344a637_4_k_cu_ff2cffb74cuda3std3__45__cpo7crbeginE,(_ZN34_INTERNAL_4344a637_4_k_cu_ff2cffb74cuda3std6ranges3__45__cpo4nextE - _ZN34_INTERNAL_4344a637_4_k_cu_ff2cffb74cuda3std3__45__cpo7crbeginE)
_ZN34_INTERNAL_4344a637_4_k_cu_ff2cffb74cuda3std3__45__cpo7crbeginE:
	.zero		1
	.type		_ZN34_INTERNAL_4344a637_4_k_cu_ff2cffb74cuda3std6ranges3__45__cpo4nextE,@object
	.size		_ZN34_INTERNAL_4344a637_4_k_cu_ff2cffb74cuda3std6ranges3__45__cpo4nextE,(_ZN34_INTERNAL_4344a637_4_k_cu_ff2cffb74cuda3std6ranges3__45__cpo4swapE - _ZN34_INTERNAL_4344a637_4_k_cu_ff2cffb74cuda3std6ranges3__45__cpo4nextE)
_ZN34_INTERNAL_4344a637_4_k_cu_ff2cffb74cuda3std6ranges3__45__cpo4nextE:
	.zero		1
	.type		_ZN34_INTERNAL_4344a637_4_k_cu_ff2cffb74cuda3std6ranges3__45__cpo4swapE,@object
	.size		_ZN34_INTERNAL_4344a637_4_k_cu_ff2cffb74cuda3std6ranges3__45__cpo4swapE,(_ZN34_INTERNAL_4344a637_4_k_cu_ff2cffb76thrust24THRUST_300001_SM_1000_NS8cuda_cub10par_nosyncE - _ZN34_INTERNAL_4344a637_4_k_cu_ff2cffb74cuda3std6ranges3__45__cpo4swapE)
_ZN34_INTERNAL_4344a637_4_k_cu_ff2cffb74cuda3std6ranges3__45__cpo4swapE:
	.zero		1
	.type		_ZN34_INTERNAL_4344a637_4_k_cu_ff2cffb76thrust24THRUST_300001_SM_1000_NS8cuda_cub10par_nosyncE,@object
	.size		_ZN34_INTERNAL_4344a637_4_k_cu_ff2cffb76thrust24THRUST_300001_SM_1000_NS8cuda_cub10par_nosyncE,(_ZN34_INTERNAL_4344a637_4_k_cu_ff2cffb76thrust24THRUST_300001_SM_1000_NS12placeholders2_9E - _ZN34_INTERNAL_4344a637_4_k_cu_ff2cffb76thrust24THRUST_300001_SM_1000_NS8cuda_cub10par_nosyncE)
_ZN34_INTERNAL_4344a637_4_k_cu_ff2cffb76thrust24THRUST_300001_SM_1000_NS8cuda_cub10par_nosyncE:
	.zero		1
	.type		_ZN34_INTERNAL_4344a637_4_k_cu_ff2cffb76thrust24THRUST_300001_SM_1000_NS12placeholders2_9E,@object
	.size		_ZN34_INTERNAL_4344a637_4_k_cu_ff2cffb76thrust24THRUST_300001_SM_1000_NS12placeholders2_9E,(_ZN34_INTERNAL_4344a637_4_k_cu_ff2cffb74cuda3std3__436_GLOBAL__N__4344a637_4_k_cu_ff2cffb76ignoreE - _ZN34_INTERNAL_4344a637_4_k_cu_ff2cffb76thrust24THRUST_300001_SM_1000_NS12placeholders2_9E)
_ZN34_INTERNAL_4344a637_4_k_cu_ff2cffb76thrust24THRUST_300001_SM_1000_NS12placeholders2_9E:
	.zero		1
	.type		_ZN34_INTERNAL_4344a637_4_k_cu_ff2cffb74cuda3std3__436_GLOBAL__N__4344a637_4_k_cu_ff2cffb76ignoreE,@object
	.size		_ZN34_INTERNAL_4344a637_4_k_cu_ff2cffb74cuda3std3__436_GLOBAL__N__4344a637_4_k_cu_ff2cffb76ignoreE,(_ZN34_INTERNAL_4344a637_4_k_cu_ff2cffb74cuda3std6ranges3__45__cpo4dataE - _ZN34_INTERNAL_4344a637_4_k_cu_ff2cffb74cuda3std3__436_GLOBAL__N__4344a637_4_k_cu_ff2cffb76ignoreE)
_ZN34_INTERNAL_4344a637_4_k_cu_ff2cffb74cuda3std3__436_GLOBAL__N__4344a637_4_k_cu_ff2cffb76ignoreE:
	.zero		1
	.type		_ZN34_INTERNAL_4344a637_4_k_cu_ff2cffb74cuda3std6ranges3__45__cpo4dataE,@object
	.size		_ZN34_INTERNAL_4344a637_4_k_cu_ff2cffb74cuda3std6ranges3__45__cpo4dataE,(_ZN34_INTERNAL_4344a637_4_k_cu_ff2cffb76thrust24THRUST_300001_SM_1000_NS12placeholders2_1E - _ZN34_INTERNAL_4344a637_4_k_cu_ff2cffb74cuda3std6ranges3__45__cpo4dataE)
_ZN34_INTERNAL_4344a637_4_k_cu_ff2cffb74cuda3std6ranges3__45__cpo4dataE:
	.zero		1
	.type		_ZN34_INTERNAL_4344a637_4_k_cu_ff2cffb76thrust24THRUST_300001_SM_1000_NS12placeholders2_1E,@object
	.size		_ZN34_INTERNAL_4344a637_4_k_cu_ff2cffb76thrust24THRUST_300001_SM_1000_NS12placeholders2_1E,(_ZN34_INTERNAL_4344a637_4_k_cu_ff2cffb74cuda3std3__45__cpo5beginE - _ZN34_INTERNAL_4344a637_4_k_cu_ff2cffb76thrust24THRUST_300001_SM_1000_NS12placeholders2_1E)
_ZN34_INTERNAL_4344a637_4_k_cu_ff2cffb76thrust24THRUST_300001_SM_1000_NS12placeholders2_1E:
	.zero		1
	.type		_ZN34_INTERNAL_4344a637_4_k_cu_ff2cffb74cuda3std3__45__cpo5beginE,@object
	.size		_ZN34_INTERNAL_4344a637_4_k_cu_ff2cffb74cuda3std3__45__cpo5beginE,(_ZN34_INTERNAL_4344a637_4_k_cu_ff2cffb74cuda3std6ranges3__45__cpo5beginE - _ZN34_INTERNAL_4344a637_4_k_cu_ff2cffb74cuda3std3__45__cpo5beginE)
_ZN34_INTERNAL_4344a637_4_k_cu_ff2cffb74cuda3std3__45__cpo5beginE:
	.zero		1
	.type		_ZN34_INTERNAL_4344a637_4_k_cu_ff2cffb74cuda3std6ranges3__45__cpo5beginE,@object
	.size		_ZN34_INTERNAL_4344a637_4_k_cu_ff2cffb74cuda3std6ranges3__45__cpo5beginE,(_ZN34_INTERNAL_4344a637_4_k_cu_ff2cffb76thrust24THRUST_300001_SM_1000_NS12placeholders2_5E - _ZN34_INTERNAL_4344a637_4_k_cu_ff2cffb74cuda3std6ranges3__45__cpo5beginE)
_ZN34_INTERNAL_4344a637_4_k_cu_ff2cffb74cuda3std6ranges3__45__cpo5beginE:
	.zero		1
	.type		_ZN34_INTERNAL_4344a637_4_k_cu_ff2cffb76thrust24THRUST_300001_SM_1000_NS12placeholders2_5E,@object
	.size		_ZN34_INTERNAL_4344a637_4_k_cu_ff2cffb76thrust24THRUST_300001_SM_1000_NS12placeholders2_5E,(_ZN34_INTERNAL_4344a637_4_k_cu_ff2cffb74cuda3std3__45__cpo6rbeginE - _ZN34_INTERNAL_4344a637_4_k_cu_ff2cffb76thrust24THRUST_300001_SM_1000_NS12placeholders2_5E)
_ZN34_INTERNAL_4344a637_4_k_cu_ff2cffb76thrust24THRUST_300001_SM_1000_NS12placeholders2_5E:
	.zero		1
	.type		_ZN34_INTERNAL_4344a637_4_k_cu_ff2cffb74cuda3std3__45__cpo6rbeginE,@object
	.size		_ZN34_INTERNAL_4344a637_4_k_cu_ff2cffb74cuda3std3__45__cpo6rbeginE,(_ZN34_INTERNAL_4344a637_4_k_cu_ff2cffb74cuda3std6ranges3__45__cpo7advanceE - _ZN34_INTERNAL_4344a637_4_k_cu_ff2cffb74cuda3std3__45__cpo6rbeginE)
_ZN34_INTERNAL_4344a637_4_k_cu_ff2cffb74cuda3std3__45__cpo6rbeginE:
	.zero		1
	.type		_ZN34_INTERNAL_4344a637_4_k_cu_ff2cffb74cuda3std6ranges3__45__cpo7advanceE,@object
	.size		_ZN34_INTERNAL_4344a637_4_k_cu_ff2cffb74cuda3std6ranges3__45__cpo7advanceE,(_ZN34_INTERNAL_4344a637_4_k_cu_ff2cffb74cuda3std3__47nulloptE - _ZN34_INTERNAL_4344a637_4_k_cu_ff2cffb74cuda3std6ranges3__45__cpo7advanceE)
_ZN34_INTERNAL_4344a637_4_k_cu_ff2cffb74cuda3std6ranges3__45__cpo7advanceE:
	.zero		1
	.type		_ZN34_INTERNAL_4344a637_4_k_cu_ff2cffb74cuda3std3__47nulloptE,@object
	.size		_ZN34_INTERNAL_4344a637_4_k_cu_ff2cffb74cuda3std3__47nulloptE,(_ZN34_INTERNAL_4344a637_4_k_cu_ff2cffb74cuda3std6ranges3__45__cpo8distanceE - _ZN34_INTERNAL_4344a637_4_k_cu_ff2cffb74cuda3std3__47nulloptE)
_ZN34_INTERNAL_4344a637_4_k_cu_ff2cffb74cuda3std3__47nulloptE:
	.zero		1
	.type		_ZN34_INTERNAL_4344a637_4_k_cu_ff2cffb74cuda3std6ranges3__45__cpo8distanceE,@object
	.size		_ZN34_INTERNAL_4344a637_4_k_cu_ff2cffb74cuda3std6ranges3__45__cpo8distanceE,(_ZN34_INTERNAL_4344a637_4_k_cu_ff2cffb76thrust24THRUST_300001_SM_1000_NS12placeholders3_10E - _ZN34_INTERNAL_4344a637_4_k_cu_ff2cffb74cuda3std6ranges3__45__cpo8distanceE)
_ZN34_INTERNAL_4344a637_4_k_cu_ff2cffb74cuda3std6ranges3__45__cpo8distanceE:
	.zero		1
	.type		_ZN34_INTERNAL_4344a637_4_k_cu_ff2cffb76thrust24THRUST_300001_SM_1000_NS12placeholders3_10E,@object
	.size		_ZN34_INTERNAL_4344a637_4_k_cu_ff2cffb76thrust24THRUST_300001_SM_1000_NS12placeholders3_10E,(_ZN34_INTERNAL_4344a637_4_k_cu_ff2cffb74cuda3std3__419piecewise_constructE - _ZN34_INTERNAL_4344a637_4_k_cu_ff2cffb76thrust24THRUST_300001_SM_1000_NS12placeholders3_10E)
_ZN34_INTERNAL_4344a637_4_k_cu_ff2cffb76thrust24THRUST_300001_SM_1000_NS12placeholders3_10E:
	.zero		1
	.type		_ZN34_INTERNAL_4344a637_4_k_cu_ff2cffb74cuda3std3__419piecewise_constructE,@object
	.size		_ZN34_INTERNAL_4344a637_4_k_cu_ff2cffb74cuda3std3__419piecewise_constructE,(_ZN34_INTERNAL_4344a637_4_k_cu_ff2cffb74cuda3std6ranges3__45__cpo5cdataE - _ZN34_INTERNAL_4344a637_4_k_cu_ff2cffb74cuda3std3__419piecewise_constructE)
_ZN34_INTERNAL_4344a637_4_k_cu_ff2cffb74cuda3std3__419piecewise_constructE:
	.zero		1
	.type		_ZN34_INTERNAL_4344a637_4_k_cu_ff2cffb74cuda3std6ranges3__45__cpo5cdataE,@object
	.size		_ZN34_INTERNAL_4344a637_4_k_cu_ff2cffb74cuda3std6ranges3__45__cpo5cdataE,(_ZN34_INTERNAL_4344a637_4_k_cu_ff2cffb76thrust24THRUST_300001_SM_1000_NS12placeholders2_2E - _ZN34_INTERNAL_4344a637_4_k_cu_ff2cffb74cuda3std6ranges3__45__cpo5cdataE)
_ZN34_INTERNAL_4344a637_4_k_cu_ff2cffb74cuda3std6ranges3__45__cpo5cdataE:
	.zero		1
	.type		_ZN34_INTERNAL_4344a637_4_k_cu_ff2cffb76thrust24THRUST_300001_SM_1000_NS12placeholders2_2E,@object
	.size		_ZN34_INTERNAL_4344a637_4_k_cu_ff2cffb76thrust24THRUST_300001_SM_1000_NS12placeholders2_2E,(_ZN34_INTERNAL_4344a637_4_k_cu_ff2cffb74cuda3std3__45__cpo3endE - _ZN34_INTERNAL_4344a637_4_k_cu_ff2cffb76thrust24THRUST_300001_SM_1000_NS12placeholders2_2E)
_ZN34_INTERNAL_4344a637_4_k_cu_ff2cffb76thrust24THRUST_300001_SM_1000_NS12placeholders2_2E:
	.zero		1
	.type		_ZN34_INTERNAL_4344a637_4_k_cu_ff2cffb74cuda3std3__45__cpo3endE,@object
	.size		_ZN34_INTERNAL_4344a637_4_k_cu_ff2cffb74cuda3std3__45__cpo3endE,(_ZN34_INTERNAL_4344a637_4_k_cu_ff2cffb74cuda3std6ranges3__45__cpo3endE - _ZN34_INTERNAL_4344a637_4_k_cu_ff2cffb74cuda3std3__45__cpo3endE)
_ZN34_INTERNAL_4344a637_4_k_cu_ff2cffb74cuda3std3__45__cpo3endE:
	.zero		1
	.type		_ZN34_INTERNAL_4344a637_4_k_cu_ff2cffb74cuda3std6ranges3__45__cpo3endE,@object
	.size		_ZN34_INTERNAL_4344a637_4_k_cu_ff2cffb74cuda3std6ranges3__45__cpo3endE,(_ZN34_INTERNAL_4344a637_4_k_cu_ff2cffb76thrust24THRUST_300001_SM_1000_NS12placeholders2_6E - _ZN34_INTERNAL_4344a637_4_k_cu_ff2cffb74cuda3std6ranges3__45__cpo3endE)
_ZN34_INTERNAL_4344a637_4_k_cu_ff2cffb74cuda3std6ranges3__45__cpo3endE:
	.zero		1
	.type		_ZN34_INTERNAL_4344a637_4_k_cu_ff2cffb76thrust24THRUST_300001_SM_1000_NS12placeholders2_6E,@object
	.size		_ZN34_INTERNAL_4344a637_4_k_cu_ff2cffb76thrust24THRUST_300001_SM_1000_NS12placeholders2_6E,(_ZN34_INTERNAL_4344a637_4_k_cu_ff2cffb74cuda3std3__45__cpo4rendE - _ZN34_INTERNAL_4344a637_4_k_cu_ff2cffb76thrust24THRUST_300001_SM_1000_NS12placeholders2_6E)
_ZN34_INTERNAL_4344a637_4_k_cu_ff2cffb76thrust24THRUST_300001_SM_1000_NS12placeholders2_6E:
	.zero		1
	.type		_ZN34_INTERNAL_4344a637_4_k_cu_ff2cffb74cuda3std3__45__cpo4rendE,@object
	.size		_ZN34_INTERNAL_4344a637_4_k_cu_ff2cffb74cuda3std3__45__cpo4rendE,(_ZN34_INTERNAL_4344a637_4_k_cu_ff2cffb74cuda3std6ranges3__45__cpo9iter_swapE - _ZN34_INTERNAL_4344a637_4_k_cu_ff2cffb74cuda3std3__45__cpo4rendE)
_ZN34_INTERNAL_4344a637_4_k_cu_ff2cffb74cuda3std3__45__cpo4rendE:
	.zero		1
	.type		_ZN34_INTERNAL_4344a637_4_k_cu_ff2cffb74cuda3std6ranges3__45__cpo9iter_swapE,@object
	.size		_ZN34_INTERNAL_4344a637_4_k_cu_ff2cffb74cuda3std6ranges3__45__cpo9iter_swapE,(_ZN34_INTERNAL_4344a637_4_k_cu_ff2cffb74cuda3std3__48unexpectE - _ZN34_INTERNAL_4344a637_4_k_cu_ff2cffb74cuda3std6ranges3__45__cpo9iter_swapE)
_ZN34_INTERNAL_4344a637_4_k_cu_ff2cffb74cuda3std6ranges3__45__cpo9iter_swapE:
	.zero		1
	.type		_ZN34_INTERNAL_4344a637_4_k_cu_ff2cffb74cuda3std3__48unexpectE,@object
	.size		_ZN34_INTERNAL_4344a637_4_k_cu_ff2cffb74cuda3std3__48unexpectE,(_ZN34_INTERNAL_4344a637_4_k_cu_ff2cffb76thrust24THRUST_300001_SM_1000_NS8cuda_cub3parE - _ZN34_INTERNAL_4344a637_4_k_cu_ff2cffb74cuda3std3__48unexpectE)
_ZN34_INTERNAL_4344a637_4_k_cu_ff2cffb74cuda3std3__48unexpectE:
	.zero		1
	.type		_ZN34_INTERNAL_4344a637_4_k_cu_ff2cffb76thrust24THRUST_300001_SM_1000_NS8cuda_cub3parE,@object
	.size		_ZN34_INTERNAL_4344a637_4_k_cu_ff2cffb76thrust24THRUST_300001_SM_1000_NS8cuda_cub3parE,(_ZN34_INTERNAL_4344a637_4_k_cu_ff2cffb76thrust24THRUST_300001_SM_1000_NS12placeholders2_4E - _ZN34_INTERNAL_4344a637_4_k_cu_ff2cffb76thrust24THRUST_300001_SM_1000_NS8cuda_cub3parE)
_ZN34_INTERNAL_4344a637_4_k_cu_ff2cffb76thrust24THRUST_300001_SM_1000_NS8cuda_cub3parE:
	.zero		1
	.type		_ZN34_INTERNAL_4344a637_4_k_cu_ff2cffb76thrust24THRUST_300001_SM_1000_NS12placeholders2_4E,@object
	.size		_ZN34_INTERNAL_4344a637_4_k_cu_ff2cffb76thrust24THRUST_300001_SM_1000_NS12placeholders2_4E,(_ZN34_INTERNAL_4344a637_4_k_cu_ff2cffb74cuda3std3__45__cpo4cendE - _ZN34_INTERNAL_4344a637_4_k_cu_ff2cffb76thrust24THRUST_300001_SM_1000_NS12placeholders2_4E)
_ZN34_INTERNAL_4344a637_4_k_cu_ff2cffb76thrust24THRUST_300001_SM_1000_NS12placeholders2_4E:
	.zero		1
	.type		_ZN34_INTERNAL_4344a637_4_k_cu_ff2cffb74cuda3std3__45__cpo4cendE,@object
	.size		_ZN34_INTERNAL_4344a637_4_k_cu_ff2cffb74cuda3std3__45__cpo4cendE,(_ZN34_INTERNAL_4344a637_4_k_cu_ff2cffb74cuda3std6ranges3__45__cpo4cendE - _ZN34_INTERNAL_4344a637_4_k_cu_ff2cffb74cuda3std3__45__cpo4cendE)
_ZN34_INTERNAL_4344a637_4_k_cu_ff2cffb74cuda3std3__45__cpo4cendE:
	.zero		1
	.type		_ZN34_INTERNAL_4344a637_4_k_cu_ff2cffb74cuda3std6ranges3__45__cpo4cendE,@object
	.size		_ZN34_INTERNAL_4344a637_4_k_cu_ff2cffb74cuda3std6ranges3__45__cpo4cendE,(_ZN34_INTERNAL_4344a637_4_k_cu_ff2cffb74cuda3std3__420unreachable_sentinelE - _ZN34_INTERNAL_4344a637_4_k_cu_ff2cffb74cuda3std6ranges3__45__cpo4cendE)
_ZN34_INTERNAL_4344a637_4_k_cu_ff2cffb74cuda3std6ranges3__45__cpo4cendE:
	.zero		1
	.type		_ZN34_INTERNAL_4344a637_4_k_cu_ff2cffb74cuda3std3__420unreachable_sentinelE,@object
	.size		_ZN34_INTERNAL_4344a637_4_k_cu_ff2cffb74cuda3std3__420unreachable_sentinelE,(_ZN34_INTERNAL_4344a637_4_k_cu_ff2cffb74cuda3std6ranges3__45__cpo5ssizeE - _ZN34_INTERNAL_4344a637_4_k_cu_ff2cffb74cuda3std3__420unreachable_sentinelE)
_ZN34_INTERNAL_4344a637_4_k_cu_ff2cffb74cuda3std3__420unreachable_sentinelE:
	.zero		1
	.type		_ZN34_INTERNAL_4344a637_4_k_cu_ff2cffb74cuda3std6ranges3__45__cpo5ssizeE,@object
	.size		_ZN34_INTERNAL_4344a637_4_k_cu_ff2cffb74cuda3std6ranges3__45__cpo5ssizeE,(_ZN34_INTERNAL_4344a637_4_k_cu_ff2cffb76thrust24THRUST_300001_SM_1000_NS12placeholders2_8E - _ZN34_INTERNAL_4344a637_4_k_cu_ff2cffb74cuda3std6ranges3__45__cpo5ssizeE)
_ZN34_INTERNAL_4344a637_4_k_cu_ff2cffb74cuda3std6ranges3__45__cpo5ssizeE:
	.zero		1
	.type		_ZN34_INTERNAL_4344a637_4_k_cu_ff2cffb76thrust24THRUST_300001_SM_1000_NS12placeholders2_8E,@object
	.size		_ZN34_INTERNAL_4344a637_4_k_cu_ff2cffb76thrust24THRUST_300001_SM_1000_NS12placeholders2_8E,(_ZN34_INTERNAL_4344a637_4_k_cu_ff2cffb74cuda3std3__45__cpo5crendE - _ZN34_INTERNAL_4344a637_4_k_cu_ff2cffb76thrust24THRUST_300001_SM_1000_NS12placeholders2_8E)
_ZN34_INTERNAL_4344a637_4_k_cu_ff2cffb76thrust24THRUST_300001_SM_1000_NS12placeholders2_8E:
	.zero		1
	.type		_ZN34_INTERNAL_4344a637_4_k_cu_ff2cffb74cuda3std3__45__cpo5crendE,@object
	.size		_ZN34_INTERNAL_4344a637_4_k_cu_ff2cffb74cuda3std3__45__cpo5crendE,(_ZN34_INTERNAL_4344a637_4_k_cu_ff2cffb74cuda3std6ranges3__45__cpo4prevE - _ZN34_INTERNAL_4344a637_4_k_cu_ff2cffb74cuda3std3__45__cpo5crendE)
_ZN34_INTERNAL_4344a637_4_k_cu_ff2cffb74cuda3std3__45__cpo5crendE:
	.zero		1
	.type		_ZN34_INTERNAL_4344a637_4_k_cu_ff2cffb74cuda3std6ranges3__45__cpo4prevE,@object
	.size		_ZN34_INTERNAL_4344a637_4_k_cu_ff2cffb74cuda3std6ranges3__45__cpo4prevE,(_ZN34_INTERNAL_4344a637_4_k_cu_ff2cffb74cuda3std6ranges3__45__cpo9iter_moveE - _ZN34_INTERNAL_4344a637_4_k_cu_ff2cffb74cuda3std6ranges3__45__cpo4prevE)
_ZN34_INTERNAL_4344a637_4_k_cu_ff2cffb74cuda3std6ranges3__45__cpo4prevE:
	.zero		1
	.type		_ZN34_INTERNAL_4344a637_4_k_cu_ff2cffb74cuda3std6ranges3__45__cpo9iter_moveE,@object
	.size		_ZN34_INTERNAL_4344a637_4_k_cu_ff2cffb74cuda3std6ranges3__45__cpo9iter_moveE,(_ZN34_INTERNAL_4344a637_4_k_cu_ff2cffb76thrust24THRUST_300001_SM_1000_NS6system6detail10sequential3seqE - _ZN34_INTERNAL_4344a637_4_k_cu_ff2cffb74cuda3std6ranges3__45__cpo9iter_moveE)
_ZN34_INTERNAL_4344a637_4_k_cu_ff2cffb74cuda3std6ranges3__45__cpo9iter_moveE:
	.zero		1
	.type		_ZN34_INTERNAL_4344a637_4_k_cu_ff2cffb76thrust24THRUST_300001_SM_1000_NS6system6detail10sequential3seqE,@object
	.size		_ZN34_INTERNAL_4344a637_4_k_cu_ff2cffb76thrust24THRUST_300001_SM_1000_NS6system6detail10sequential3seqE,(.L_31 - _ZN34_INTERNAL_4344a637_4_k_cu_ff2cffb76thrust24THRUST_300001_SM_1000_NS6system6detail10sequential3seqE)
_ZN34_INTERNAL_4344a637_4_k_cu_ff2cffb76thrust24THRUST_300001_SM_1000_NS6system6detail10sequential3seqE:
	.zero		1
.L_31:


//--------------------- .nv.constant0._ZN3cub18CUB_300001_SM_10006detail8for_each13static_kernelINS2_12policy_hub_t12policy_500_tElN6thrust24THRUST_300001_SM_1000_NS8cuda_cub6__fill7functorINS7_6detail15normal_iteratorINS7_10device_ptrIiEEEEiEEEEvT0_T1_ --------------------------
	.section	.nv.constant0._ZN3cub18CUB_300001_SM_10006detail8for_each13static_kernelINS2_12policy_hub_t12policy_500_tElN6thrust24THRUST_300001_SM_1000_NS8cuda_cub6__fill7functorINS7_6detail15normal_iteratorINS7_10device_ptrIiEEEEiEEEEvT0_T1_,"a",@progbits
	.sectionflags	@""
	.align	4
.nv.constant0._ZN3cub18CUB_300001_SM_10006detail8for_each13static_kernelINS2_12policy_hub_t12policy_500_tElN6thrust24THRUST_300001_SM_1000_NS8cuda_cub6__fill7functorINS7_6detail15normal_iteratorINS7_10device_ptrIiEEEEiEEEEvT0_T1_:
	.zero		920


//--------------------- .nv.constant0._ZN3cub18CUB_300001_SM_10006detail8for_each13static_kernelINS2_12policy_hub_t12policy_500_tEmN6thrust24THRUST_300001_SM_1000_NS8cuda_cub20__uninitialized_fill7functorINS7_10device_ptrIiEEiEEEEvT0_T1_ --------------------------
	.section	.nv.constant0._ZN3cub18CUB_300001_SM_10006detail8for_each13static_kernelINS2_12policy_hub_t12policy_500_tEmN6thrust24THRUST_300001_SM_1000_NS8cuda_cub20__uninitialized_fill7functorINS7_10device_ptrIiEEiEEEEvT0_T1_,"a",@progbits
	.sectionflags	@""
	.align	4
.nv.constant0._ZN3cub18CUB_300001_SM_10006detail8for_each13static_kernelINS2_12policy_hub_t12policy_500_tEmN6thrust24THRUST_300001_SM_1000_NS8cuda_cub20__uninitialized_fill7functorINS7_10device_ptrIiEEiEEEEvT0_T1_:
	.zero		920


//--------------------- .nv.constant0._ZN3cub18CUB_300001_SM_10006detail11EmptyKernelIvEEvv --------------------------
	.section	.nv.constant0._ZN3cub18CUB_300001_SM_10006detail11EmptyKernelIvEEvv,"a",@progbits
	.sectionflags	@""
	.align	4
.nv.constant0._ZN3cub18CUB_300001_SM_10006detail11EmptyKernelIvEEvv:
	.zero		896


//--------------------- .nv.constant0._Z22BFS_Bottom_Up_DirectedPiS_S_S_S_S_S_S_jj --------------------------
	.section	.nv.constant0._Z22BFS_Bottom_Up_DirectedPiS_S_S_S_S_S_S_jj,"a",@progbits
	.sectionflags	@""
	.align	4
.nv.constant0._Z22BFS_Bottom_Up_DirectedPiS_S_S_S_S_S_S_jj:
	.zero		968


//--------------------- .nv.constant0._Z13BFS_Bottom_UpPiS_S_S_S_S_S_S_jj --------------------------
	.section	.nv.constant0._Z13BFS_Bottom_UpPiS_S_S_S_S_S_S_jj,"a",@progbits
	.sectionflags	@""
	.align	4
.nv.constant0._Z13BFS_Bottom_UpPiS_S_S_S_S_S_S_jj:
	.zero		968


//--------------------- .nv.constant0._Z12BFS_Top_DownPiS_S_S_S_S_S_i --------------------------
	.section	.nv.constant0._Z12BFS_Top_DownPiS_S_S_S_S_S_i,"a",@progbits
	.sectionflags	@""
	.align	4
.nv.constant0._Z12BFS_Top_DownPiS_S_S_S_S_S_i:
	.zero		956


//--------------------- .nv.constant0._Z8BFS_FILLPiS_S_ --------------------------
	.section	.nv.constant0._Z8BFS_FILLPiS_S_,"a",@progbits
	.sectionflags	@""
	.align	4
.nv.constant0._Z8BFS_FILLPiS_S_:
	.zero		920


//--------------------- .nv.constant0._Z10FRONT_COPYPiS_S_ --------------------------
	.section	.nv.constant0._Z10FRONT_COPYPiS_S_,"a",@progbits
	.sectionflags	@""
	.align	4
.nv.constant0._Z10FRONT_COPYPiS_S_:
	.zero		920


//--------------------- .nv.constant0._Z9Check_BFSPiiS_S_ji --------------------------
	.section	.nv.constant0._Z9Check_BFSPiiS_S_ji,"a",@progbits
	.sectionflags	@""
	.align	4
.nv.constant0._Z9Check_BFSPiiS_S_ji:
	.zero		936


//--------------------- .nv.constant0._Z4INITPiS_S_jS_ --------------------------
	.section	.nv.constant0._Z4INITPiS_S_jS_,"a",@progbits
	.sectionflags	@""
	.align	4
.nv.constant0._Z4INITPiS_S_jS_:
	.zero		936


//--------------------- SYMBOLS --------------------------

	.type		.nv.reservedSmem.offset0,@object
	.size		.nv.reservedSmem.offset0,0x4
